	.target	sm_100a

	.elftype	@"ET_EXEC"


//--------------------- .note.nv.tkinfo           --------------------------
	.section	.note.nv.tkinfo,"",@"SHT_NOTE"
	.sectionflags	@"SHF_NOTE_NV_TKINFO"
	.tkinfo
        /*0018*/ 	.word	0x00000002
        /*0030*/ 	.string	""
        /*0030*/ 	.string	"ptxas"
        /*0030*/ 	.string	"Cuda compilation tools, release 13.0, V13.0.88"
        /*0030*/ 	.string	"Build cuda_13.0.r13.0/compiler.36424714_0"
        /*0030*/ 	.string	"-arch sm_100a -m 64 "



//--------------------- .note.nv.cuinfo           --------------------------
	.section	.note.nv.cuinfo,"",@"SHT_NOTE"
	.sectionflags	@"SHF_NOTE_NV_CUINFO"
        /*0018*/ 	.short	0x0002
        /*001a*/ 	.short	0x0064
        /*001c*/ 	.short	0x0082
	.zero		2


//--------------------- .nv.info                  --------------------------
	.section	.nv.info,"",@"SHT_CUDA_INFO"
	.align	4


	//----- nvinfo : EIATTR_REGCOUNT
	.align		4
        /*0000*/ 	.byte	0x04, 0x2f
        /*0002*/ 	.short	(.L_19 - .L_18)
	.align		4
.L_18:
        /*0004*/ 	.word	index@(_ZN7cutlass13device_kernelINS_4gemm6kernel13GemmUniversalIN4cute5tupleIJiiiiEEENS1_10collective13CollectiveMmaINS1_35MainloopSm100TmaUmmaWarpSpecializedILi5ELi2ELi2ENS5_IJNS4_1CILi2EEESB_NSA_ILi1EEEEEEEENS5_IJNSA_ILi256EEESF_NSA_ILi64EEEEEENS_6half_tENS5_IJlSC_lEEESI_SJ_NS4_8TiledMMAINS4_8MMA_AtomIJNS4_26SM100_MMA_F16BF16_2x1SM_SSISI_SI_fLi256ELi256ELNS4_4UMMA5MajorE0ELSO_0ELNSN_7ScaleInE0ELSP_0EEEEEENS4_6LayoutINS5_IJSC_SC_SC_EEENS5_IJNSA_ILi0EEESU_SU_EEEEENS5_IJNS4_10UnderscoreESX_SX_EEEEENS4_28SM100_TMA_2SM_LOAD_MULTICASTENS4_14ComposedLayoutINS4_7SwizzleILi3ELi4ELi3EEENS4_18smem_ptr_flag_bitsILi16EEENSS_INS5_IJNSA_ILi8EEESG_EEENS5_IJSG_SC_EEEEEEEvNS4_8identityENS4_18SM100_TMA_2SM_LOADES1A_vS1B_EENS_8epilogue10collective18CollectiveEpilogueINS1E_23Sm100TmaWarpSpecializedILi4ELi2ELi64ELb1ELb0EEEJNS5_IJNSA_ILi128EEESF_SG_EEENS5_IJNSS_IS1J_SC_EENSS_ISG_SC_EEEEESI_SJ_SI_SJ_NS1E_6fusion15FusionCallbacksIS1I_NS1O_17LinearCombinationISI_fSI_fLNS_15FloatRoundStyleE2EEES1K_S1N_JEEENS4_5SM1004TMEM4LOAD26SM100_TMEM_LOAD_32dp32b64xENS4_13SM90_TMA_LOADES1A_NS4_39AutoVectorizingCopyWithAssumedAlignmentILi128EEENS4_14SM90_TMA_STOREES1A_S20_S20_EEEvvEEEEvNT_6ParamsE)
        /*0008*/ 	.word	0x000000ad


	//----- nvinfo : EIATTR_FRAME_SIZE
	.align		4
.L_19:
        /*000c*/ 	.byte	0x04, 0x11
        /*000e*/ 	.short	(.L_21 - .L_20)
	.align		4
.L_20:
        /*0010*/ 	.word	index@($__internal_2_$__cuda_sm10x_tcgen05_guardrail_trap_unallocated_columns_being_dealloced)
        /*0014*/ 	.word	0x00000000


	//----- nvinfo : EIATTR_FRAME_SIZE
	.align		4
.L_21:
        /*0018*/ 	.byte	0x04, 0x11
        /*001a*/ 	.short	(.L_23 - .L_22)
	.align		4
.L_22:
        /*001c*/ 	.word	index@($__internal_1_$__cuda_sm10x_tcgen05_guardrail_trap_phase_invalid_during_alloc)
        /*0020*/ 	.word	0x00000000


	//----- nvinfo : EIATTR_FRAME_SIZE
	.align		4
.L_23:
        /*0024*/ 	.byte	0x04, 0x11
        /*0026*/ 	.short	(.L_25 - .L_24)
	.align		4
.L_24:
        /*0028*/ 	.word	index@($__internal_0_$__cuda_sm10x_tcgen05_guardrail_trap_col_being_dealloced_not_returned_by_alloc)
        /*002c*/ 	.word	0x00000000


	//----- nvinfo : EIATTR_FRAME_SIZE
	.align		4
.L_25:
        /*0030*/ 	.byte	0x04, 0x11
        /*0032*/ 	.short	(.L_27 - .L_26)
	.align		4
.L_26:
        /*0034*/ 	.word	index@(_ZN7cutlass13device_kernelINS_4gemm6kernel13GemmUniversalIN4cute5tupleIJiiiiEEENS1_10collective13CollectiveMmaINS1_35MainloopSm100TmaUmmaWarpSpecializedILi5ELi2ELi2ENS5_IJNS4_1CILi2EEESB_NSA_ILi1EEEEEEEENS5_IJNSA_ILi256EEESF_NSA_ILi64EEEEEENS_6half_tENS5_IJlSC_lEEESI_SJ_NS4_8TiledMMAINS4_8MMA_AtomIJNS4_26SM100_MMA_F16BF16_2x1SM_SSISI_SI_fLi256ELi256ELNS4_4UMMA5MajorE0ELSO_0ELNSN_7ScaleInE0ELSP_0EEEEEENS4_6LayoutINS5_IJSC_SC_SC_EEENS5_IJNSA_ILi0EEESU_SU_EEEEENS5_IJNS4_10UnderscoreESX_SX_EEEEENS4_28SM100_TMA_2SM_LOAD_MULTICASTENS4_14ComposedLayoutINS4_7SwizzleILi3ELi4ELi3EEENS4_18smem_ptr_flag_bitsILi16EEENSS_INS5_IJNSA_ILi8EEESG_EEENS5_IJSG_SC_EEEEEEEvNS4_8identityENS4_18SM100_TMA_2SM_LOADES1A_vS1B_EENS_8epilogue10collective18CollectiveEpilogueINS1E_23Sm100TmaWarpSpecializedILi4ELi2ELi64ELb1ELb0EEEJNS5_IJNSA_ILi128EEESF_SG_EEENS5_IJNSS_IS1J_SC_EENSS_ISG_SC_EEEEESI_SJ_SI_SJ_NS1E_6fusion15FusionCallbacksIS1I_NS1O_17LinearCombinationISI_fSI_fLNS_15FloatRoundStyleE2EEES1K_S1N_JEEENS4_5SM1004TMEM4LOAD26SM100_TMEM_LOAD_32dp32b64xENS4_13SM90_TMA_LOADES1A_NS4_39AutoVectorizingCopyWithAssumedAlignmentILi128EEENS4_14SM90_TMA_STOREES1A_S20_S20_EEEvvEEEEvNT_6ParamsE)
        /*0038*/ 	.word	0x00000000


	//----- nvinfo : EIATTR_MIN_STACK_SIZE
	.align		4
.L_27:
        /*003c*/ 	.byte	0x04, 0x12
        /*003e*/ 	.short	(.L_29 - .L_28)
	.align		4
.L_28:
        /*0040*/ 	.word	index@(_ZN7cutlass13device_kernelINS_4gemm6kernel13GemmUniversalIN4cute5tupleIJiiiiEEENS1_10collective13CollectiveMmaINS1_35MainloopSm100TmaUmmaWarpSpecializedILi5ELi2ELi2ENS5_IJNS4_1CILi2EEESB_NSA_ILi1EEEEEEEENS5_IJNSA_ILi256EEESF_NSA_ILi64EEEEEENS_6half_tENS5_IJlSC_lEEESI_SJ_NS4_8TiledMMAINS4_8MMA_AtomIJNS4_26SM100_MMA_F16BF16_2x1SM_SSISI_SI_fLi256ELi256ELNS4_4UMMA5MajorE0ELSO_0ELNSN_7ScaleInE0ELSP_0EEEEEENS4_6LayoutINS5_IJSC_SC_SC_EEENS5_IJNSA_ILi0EEESU_SU_EEEEENS5_IJNS4_10UnderscoreESX_SX_EEEEENS4_28SM100_TMA_2SM_LOAD_MULTICASTENS4_14ComposedLayoutINS4_7SwizzleILi3ELi4ELi3EEENS4_18smem_ptr_flag_bitsILi16EEENSS_INS5_IJNSA_ILi8EEESG_EEENS5_IJSG_SC_EEEEEEEvNS4_8identityENS4_18SM100_TMA_2SM_LOADES1A_vS1B_EENS_8epilogue10collective18CollectiveEpilogueINS1E_23Sm100TmaWarpSpecializedILi4ELi2ELi64ELb1ELb0EEEJNS5_IJNSA_ILi128EEESF_SG_EEENS5_IJNSS_IS1J_SC_EENSS_ISG_SC_EEEEESI_SJ_SI_SJ_NS1E_6fusion15FusionCallbacksIS1I_NS1O_17LinearCombinationISI_fSI_fLNS_15FloatRoundStyleE2EEES1K_S1N_JEEENS4_5SM1004TMEM4LOAD26SM100_TMEM_LOAD_32dp32b64xENS4_13SM90_TMA_LOADES1A_NS4_39AutoVectorizingCopyWithAssumedAlignmentILi128EEENS4_14SM90_TMA_STOREES1A_S20_S20_EEEvvEEEEvNT_6ParamsE)
        /*0044*/ 	.word	0x00000000
.L_29:


//--------------------- .nv.compat                --------------------------
	.section	.nv.compat,"",@"SHT_CUDA_COMPAT_INFO"
	.align	4
        /*0000*/ 	.byte	0x02, 0x09, 0x01, 0x00, 0x02, 0x02, 0x02, 0x00, 0x02, 0x05, 0x05, 0x00, 0x03, 0x07, 0x01, 0x01
        /*0010*/ 	.byte	0x02, 0x03, 0x01, 0x00, 0x02, 0x06, 0x01, 0x00, 0x04, 0x0b, 0x08, 0x00, 0x09, 0x00, 0x00, 0x00
        /*0020*/ 	.byte	0x00, 0x00, 0x00, 0x00


//--------------------- .nv.info._ZN7cutlass13device_kernelINS_4gemm6kernel13GemmUniversalIN4cute5tupleIJiiiiEEENS1_10collective13CollectiveMmaINS1_35MainloopSm100TmaUmmaWarpSpecializedILi5ELi2ELi2ENS5_IJNS4_1CILi2EEESB_NSA_ILi1EEEEEEEENS5_IJNSA_ILi256EEESF_NSA_ILi64EEEEEENS_6half_tENS5_IJlSC_lEEESI_SJ_NS4_8TiledMMAINS4_8MMA_AtomIJNS4_26SM100_MMA_F16BF16_2x1SM_SSISI_SI_fLi256ELi256ELNS4_4UMMA5MajorE0ELSO_0ELNSN_7ScaleInE0ELSP_0EEEEEENS4_6LayoutINS5_IJSC_SC_SC_EEENS5_IJNSA_ILi0EEESU_SU_EEEEENS5_IJNS4_10UnderscoreESX_SX_EEEEENS4_28SM100_TMA_2SM_LOAD_MULTICASTENS4_14ComposedLayoutINS4_7SwizzleILi3ELi4ELi3EEENS4_18smem_ptr_flag_bitsILi16EEENSS_INS5_IJNSA_ILi8EEESG_EEENS5_IJSG_SC_EEEEEEEvNS4_8identityENS4_18SM100_TMA_2SM_LOADES1A_vS1B_EENS_8epilogue10collective18CollectiveEpilogueINS1E_23Sm100TmaWarpSpecializedILi4ELi2ELi64ELb1ELb0EEEJNS5_IJNSA_ILi128EEESF_SG_EEENS5_IJNSS_IS1J_SC_EENSS_ISG_SC_EEEEESI_SJ_SI_SJ_NS1E_6fusion15FusionCallbacksIS1I_NS1O_17LinearCombinationISI_fSI_fLNS_15FloatRoundStyleE2EEES1K_S1N_JEEENS4_5SM1004TMEM4LOAD26SM100_TMEM_LOAD_32dp32b64xENS4_13SM90_TMA_LOADES1A_NS4_39AutoVectorizingCopyWithAssumedAlignmentILi128EEENS4_14SM90_TMA_STOREES1A_S20_S20_EEEvvEEEEvNT_6ParamsE --------------------------
	.section	.nv.info._ZN7cutlass13device_kernelINS_4gemm6kernel13GemmUniversalIN4cute5tupleIJiiiiEEENS1_10collective13CollectiveMmaINS1_35MainloopSm100TmaUmmaWarpSpecializedILi5ELi2ELi2ENS5_IJNS4_1CILi2EEESB_NSA_ILi1EEEEEEEENS5_IJNSA_ILi256EEESF_NSA_ILi64EEEEEENS_6half_tENS5_IJlSC_lEEESI_SJ_NS4_8TiledMMAINS4_8MMA_AtomIJNS4_26SM100_MMA_F16BF16_2x1SM_SSISI_SI_fLi256ELi256ELNS4_4UMMA5MajorE0ELSO_0ELNSN_7ScaleInE0ELSP_0EEEEEENS4_6LayoutINS5_IJSC_SC_SC_EEENS5_IJNSA_ILi0EEESU_SU_EEEEENS5_IJNS4_10UnderscoreESX_SX_EEEEENS4_28SM100_TMA_2SM_LOAD_MULTICASTENS4_14ComposedLayoutINS4_7SwizzleILi3ELi4ELi3EEENS4_18smem_ptr_flag_bitsILi16EEENSS_INS5_IJNSA_ILi8EEESG_EEENS5_IJSG_SC_EEEEEEEvNS4_8identityENS4_18SM100_TMA_2SM_LOADES1A_vS1B_EENS_8epilogue10collective18CollectiveEpilogueINS1E_23Sm100TmaWarpSpecializedILi4ELi2ELi64ELb1ELb0EEEJNS5_IJNSA_ILi128EEESF_SG_EEENS5_IJNSS_IS1J_SC_EENSS_ISG_SC_EEEEESI_SJ_SI_SJ_NS1E_6fusion15FusionCallbacksIS1I_NS1O_17LinearCombinationISI_fSI_fLNS_15FloatRoundStyleE2EEES1K_S1N_JEEENS4_5SM1004TMEM4LOAD26SM100_TMEM_LOAD_32dp32b64xENS4_13SM90_TMA_LOADES1A_NS4_39AutoVectorizingCopyWithAssumedAlignmentILi128EEENS4_14SM90_TMA_STOREES1A_S20_S20_EEEvvEEEEvNT_6ParamsE,"",@"SHT_CUDA_INFO"
	.sectionflags	@""
	.align	4


	//----- nvinfo : EIATTR_CUDA_API_VERSION
	.align		4
        /*0000*/ 	.byte	0x04, 0x37
        /*0002*/ 	.short	(.L_31 - .L_30)
.L_30:
        /*0004*/ 	.word	0x00000082


	//----- nvinfo : EIATTR_KPARAM_INFO
	.align		4
.L_31:
        /*0008*/ 	.byte	0x04, 0x17
        /*000a*/ 	.short	(.L_33 - .L_32)
.L_32:
        /*000c*/ 	.word	0x00000000
        /*0010*/ 	.short	0x0000
        /*0012*/ 	.short	0x0000
        /*0014*/ 	.byte	0x00, 0xf0, 0x01, 0x20


	//----- nvinfo : EIATTR_AT_ENTRY_FRAGMENTS
	.align		4
.L_33:
        /*0018*/ 	.byte	0x04, 0x4f
        /*001a*/ 	.short	(.L_35 - .L_34)


	//   ....[0]....
.L_34:
        /*001c*/ 	.word	0x00000007


	//----- nvinfo : EIATTR_RESERVED_SMEM_USED
	.align		4
.L_35:
        /*0020*/ 	.byte	0x01, 0x41
	.zero		2


	//----- nvinfo : EIATTR_SPARSE_MMA_MASK
	.align		4
        /*0024*/ 	.byte	0x03, 0x50
        /*0026*/ 	.short	0x0000


	//----- nvinfo : EIATTR_TCGEN05_2CTA_USED
	.align		4
        /*0028*/ 	.byte	0x01, 0x52
	.zero		2


	//----- nvinfo : EIATTR_MAXREG_COUNT
	.align		4
        /*002c*/ 	.byte	0x03, 0x1b
        /*002e*/ 	.short	0x00ff


	//----- nvinfo : EIATTR_NUM_BARRIERS
	.align		4
        /*0030*/ 	.byte	0x02, 0x4c
        /*0032*/ 	.byte	0x07
	.zero		1


	//----- nvinfo : EIATTR_EXTERNS
	.align		4
        /*0034*/ 	.byte	0x04, 0x0f
        /*0036*/ 	.short	(.L_37 - .L_36)


	//   ....[0]....
	.align		4
.L_36:
        /*0038*/ 	.word	index@(__assertfail)


	//----- nvinfo : EIATTR_MERCURY_ISA_VERSION
	.align		4
.L_37:
        /*003c*/ 	.byte	0x03, 0x5f
        /*003e*/ 	.short	0x0101


	//----- nvinfo : EIATTR_INT_WARP_WIDE_INSTR_OFFSETS
	.align		4
        /*0040*/ 	.byte	0x04, 0x31
        /*0042*/ 	.short	(.L_39 - .L_38)


	//   ....[0]....
.L_38:
        /*0044*/ 	.word	0x00000d50


	//   ....[1]....
        /*0048*/ 	.word	0x00000df0


	//   ....[2]....
        /*004c*/ 	.word	0x00004200


	//   ....[3]....
        /*0050*/ 	.word	0x00004220


	//   ....[4]....
        /*0054*/ 	.word	0x00004250


	//   ....[5]....
        /*0058*/ 	.word	0x00004d90


	//   ....[6]....
        /*005c*/ 	.word	0x00004e00


	//   ....[7]....
        /*0060*/ 	.word	0x00004ee0


	//   ....[8]....
        /*0064*/ 	.word	0x00004f60


	//   ....[9]....
        /*0068*/ 	.word	0x00005060


	//   ....[10]....
        /*006c*/ 	.word	0x000050e0


	//   ....[11]....
        /*0070*/ 	.word	0x000051d0


	//   ....[12]....
        /*0074*/ 	.word	0x00005280


	//----- nvinfo : EIATTR_COOP_GROUP_MASK_REGIDS
	.align		4
.L_39:
        /*0078*/ 	.byte	0x04, 0x29
        /*007a*/ 	.short	(.L_41 - .L_40)


	//   ....[0]....
.L_40:
        /*007c*/ 	.word	0xffffffff


	//   ....[1]....
        /*0080*/ 	.word	0xffffffff


	//   ....[2]....
        /*0084*/ 	.word	0xffffffff


	//   ....[3]....
        /*0088*/ 	.word	0xffffffff


	//   ....[4]....
        /*008c*/ 	.word	0xffffffff


	//   ....[5]....
        /*0090*/ 	.word	0xffffffff


	//   ....[6]....
        /*0094*/ 	.word	0xffffffff


	//   ....[7]....
        /*0098*/ 	.word	0xffffffff


	//   ....[8]....
        /*009c*/ 	.word	0xffffffff


	//   ....[9]....
        /*00a0*/ 	.word	0xffffffff


	//   ....[10]....
        /*00a4*/ 	.word	0xffffffff


	//   ....[11]....
        /*00a8*/ 	.word	0xffffffff


	//   ....[12]....
        /*00ac*/ 	.word	0xffffffff


	//   ....[13]....
        /*00b0*/ 	.word	0xffffffff


	//----- nvinfo : EIATTR_COOP_GROUP_INSTR_OFFSETS
	.align		4
.L_41:
        /*00b4*/ 	.byte	0x04, 0x28
        /*00b6*/ 	.short	(.L_43 - .L_42)


	//   ....[0]....
.L_42:
        /*00b8*/ 	.word	0x000000b0


	//   ....[1]....
        /*00bc*/ 	.word	0x00000520


	//   ....[2]....
        /*00c0*/ 	.word	0x00000700


	//   ....[3]....
        /*00c4*/ 	.word	0x00000890


	//   ....[4]....
        /*00c8*/ 	.word	0x00000980


	//   ....[5]....
        /*00cc*/ 	.word	0x00000ae0


	//   ....[6]....
        /*00d0*/ 	.word	0x00000c30


	//   ....[7]....
        /*00d4*/ 	.word	0x00000e70


	//   ....[8]....
        /*00d8*/ 	.word	0x000021c0


	//   ....[9]....
        /*00dc*/ 	.word	0x00003100


	//   ....[10]....
        /*00e0*/ 	.word	0x000035d0


	//   ....[11]....
        /*00e4*/ 	.word	0x00003600


	//   ....[12]....
        /*00e8*/ 	.word	0x00004100


	//   ....[13]....
        /*00ec*/ 	.word	0x00004310


	//----- nvinfo : EIATTR_VRC_CTA_INIT_COUNT
	.align		4
.L_43:
        /*00f0*/ 	.byte	0x02, 0x4a
        /*00f2*/ 	.byte	0x80
	.zero		1


	//----- nvinfo : EIATTR_SYSCALL_OFFSETS
	.align		4
        /*00f4*/ 	.byte	0x04, 0x46
        /*00f6*/ 	.short	(.L_45 - .L_44)


	//   ....[0]....
.L_44:
        /*00f8*/ 	.word	0x00005f10


	//   ....[1]....
        /*00fc*/ 	.word	0x00006000


	//   ....[2]....
        /*0100*/ 	.word	0x000069d0


	//   ....[3]....
        /*0104*/ 	.word	0x00007e90


	//   ....[4]....
        /*0108*/ 	.word	0x000092c0


	//   ....[5]....
        /*010c*/ 	.word	0x0000a6e0


	//----- nvinfo : EIATTR_MBARRIER_INSTR_OFFSETS
	.align		4
.L_45:
        /*0110*/ 	.byte	0x04, 0x39
        /*0112*/ 	.short	(.L_47 - .L_46)


	//   ....[0]....
.L_46:
        /*0114*/ 	.word	0x00000650
        /*0118*/ 	.word	0x000000ff
        /*011c*/ 	.word	0x00000000
        /*0120*/ 	.short	0x0100
        /*0122*/ 	.byte	0x04
	.zero		1


	//   ....[1]....
        /*0124*/ 	.word	0x00000660
        /*0128*/ 	.word	0x000000ff
        /*012c*/ 	.word	0x00000028
        /*0130*/ 	.short	0x0100
        /*0132*/ 	.byte	0x04
	.zero		1


	//   ....[2]....
        /*0134*/ 	.word	0x00000670
        /*0138*/ 	.word	0x000000ff
        /*013c*/ 	.word	0x00000008
        /*0140*/ 	.short	0x0100
        /*0142*/ 	.byte	0x04
	.zero		1


	//   ....[3]....
        /*0144*/ 	.word	0x00000680
        /*0148*/ 	.word	0x000000ff
        /*014c*/ 	.word	0x00000030
        /*0150*/ 	.short	0x0100
        /*0152*/ 	.byte	0x04
	.zero		1


	//   ....[4]....
        /*0154*/ 	.word	0x00000690
        /*0158*/ 	.word	0x000000ff
        /*015c*/ 	.word	0x00000010
        /*0160*/ 	.short	0x0100
        /*0162*/ 	.byte	0x04
	.zero		1


	//   ....[5]....
        /*0164*/ 	.word	0x000006a0
        /*0168*/ 	.word	0x000000ff
        /*016c*/ 	.word	0x00000038
        /*0170*/ 	.short	0x0100
        /*0172*/ 	.byte	0x04
	.zero		1


	//   ....[6]....
        /*0174*/ 	.word	0x000006b0
        /*0178*/ 	.word	0x000000ff
        /*017c*/ 	.word	0x00000018
        /*0180*/ 	.short	0x0100
        /*0182*/ 	.byte	0x04
	.zero		1


	//   ....[7]....
        /*0184*/ 	.word	0x000006c0
        /*0188*/ 	.word	0x000000ff
        /*018c*/ 	.word	0x00000040
        /*0190*/ 	.short	0x0100
        /*0192*/ 	.byte	0x04
	.zero		1


	//   ....[8]....
        /*0194*/ 	.word	0x000006d0
        /*0198*/ 	.word	0x000000ff
        /*019c*/ 	.word	0x00000020
        /*01a0*/ 	.short	0x0100
        /*01a2*/ 	.byte	0x04
	.zero		1


	//   ....[9]....
        /*01a4*/ 	.word	0x000006e0
        /*01a8*/ 	.word	0x000000ff
        /*01ac*/ 	.word	0x00000048
        /*01b0*/ 	.short	0x0100
        /*01b2*/ 	.byte	0x04
	.zero		1


	//   ....[10]....
        /*01b4*/ 	.word	0x00000800
        /*01b8*/ 	.word	0x000000ff
        /*01bc*/ 	.word	0x00000050
        /*01c0*/ 	.short	0x0100
        /*01c2*/ 	.byte	0x04
	.zero		1


	//   ....[11]....
        /*01c4*/ 	.word	0x00000810
        /*01c8*/ 	.word	0x000000ff
        /*01cc*/ 	.word	0x00000070
        /*01d0*/ 	.short	0x0100
        /*01d2*/ 	.byte	0x04
	.zero		1


	//   ....[12]....
        /*01d4*/ 	.word	0x00000820
        /*01d8*/ 	.word	0x000000ff
        /*01dc*/ 	.word	0x00000058
        /*01e0*/ 	.short	0x0100
        /*01e2*/ 	.byte	0x04
	.zero		1


	//   ....[13]....
        /*01e4*/ 	.word	0x00000830
        /*01e8*/ 	.word	0x000000ff
        /*01ec*/ 	.word	0x00000078
        /*01f0*/ 	.short	0x0100
        /*01f2*/ 	.byte	0x04
	.zero		1


	//   ....[14]....
        /*01f4*/ 	.word	0x00000840
        /*01f8*/ 	.word	0x000000ff
        /*01fc*/ 	.word	0x00000060
        /*0200*/ 	.short	0x0100
        /*0202*/ 	.byte	0x04
	.zero		1


	//   ....[15]....
        /*0204*/ 	.word	0x00000850
        /*0208*/ 	.word	0x000000ff
        /*020c*/ 	.word	0x00000080
        /*0210*/ 	.short	0x0100
        /*0212*/ 	.byte	0x04
	.zero		1


	//   ....[16]....
        /*0214*/ 	.word	0x00000860
        /*0218*/ 	.word	0x000000ff
        /*021c*/ 	.word	0x00000068
        /*0220*/ 	.short	0x0100
        /*0222*/ 	.byte	0x04
	.zero		1


	//   ....[17]....
        /*0224*/ 	.word	0x00000870
        /*0228*/ 	.word	0x000000ff
        /*022c*/ 	.word	0x00000088
        /*0230*/ 	.short	0x0100
        /*0232*/ 	.byte	0x04
	.zero		1


	//   ....[18]....
        /*0234*/ 	.word	0x00000950
        /*0238*/ 	.word	0x000000ff
        /*023c*/ 	.word	0x00000090
        /*0240*/ 	.short	0x0100
        /*0242*/ 	.byte	0x06
	.zero		1


	//   ....[19]....
        /*0244*/ 	.word	0x00000960
        /*0248*/ 	.word	0x000000ff
        /*024c*/ 	.word	0x00000098
        /*0250*/ 	.short	0x0100
        /*0252*/ 	.byte	0x06
	.zero		1


	//   ....[20]....
        /*0254*/ 	.word	0x00000a90
        /*0258*/ 	.word	0x000000ff
        /*025c*/ 	.word	0x000000a0
        /*0260*/ 	.short	0x0100
        /*0262*/ 	.byte	0x06
	.zero		1


	//   ....[21]....
        /*0264*/ 	.word	0x00000aa0
        /*0268*/ 	.word	0x000000ff
        /*026c*/ 	.word	0x000000b0
        /*0270*/ 	.short	0x0100
        /*0272*/ 	.byte	0x06
	.zero		1


	//   ....[22]....
        /*0274*/ 	.word	0x00000ab0
        /*0278*/ 	.word	0x000000ff
        /*027c*/ 	.word	0x000000a8
        /*0280*/ 	.short	0x0100
        /*0282*/ 	.byte	0x06
	.zero		1


	//   ....[23]....
        /*0284*/ 	.word	0x00000ac0
        /*0288*/ 	.word	0x000000ff
        /*028c*/ 	.word	0x000000b8
        /*0290*/ 	.short	0x0100
        /*0292*/ 	.byte	0x06
	.zero		1


	//   ....[24]....
        /*0294*/ 	.word	0x00000be0
        /*0298*/ 	.word	0x000000ff
        /*029c*/ 	.word	0x000000c0
        /*02a0*/ 	.short	0x0100
        /*02a2*/ 	.byte	0x04
	.zero		1


	//   ....[25]....
        /*02a4*/ 	.word	0x00000bf0
        /*02a8*/ 	.word	0x000000ff
        /*02ac*/ 	.word	0x000000d0
        /*02b0*/ 	.short	0x0100
        /*02b2*/ 	.byte	0x04
	.zero		1


	//   ....[26]....
        /*02b4*/ 	.word	0x00000c00
        /*02b8*/ 	.word	0x000000ff
        /*02bc*/ 	.word	0x000000c8
        /*02c0*/ 	.short	0x0100
        /*02c2*/ 	.byte	0x04
	.zero		1


	//   ....[27]....
        /*02c4*/ 	.word	0x00000c10
        /*02c8*/ 	.word	0x000000ff
        /*02cc*/ 	.word	0x000000d8
        /*02d0*/ 	.short	0x0100
        /*02d2*/ 	.byte	0x04
	.zero		1


	//   ....[28]....
        /*02d4*/ 	.word	0x00000d00
        /*02d8*/ 	.word	0x000000ff
        /*02dc*/ 	.word	0x000000e0
        /*02e0*/ 	.short	0x0100
        /*02e2*/ 	.byte	0x04
	.zero		1


	//   ....[29]....
        /*02e4*/ 	.word	0x00000d10
        /*02e8*/ 	.word	0x000000ff
        /*02ec*/ 	.word	0x000000f0
        /*02f0*/ 	.short	0x0100
        /*02f2*/ 	.byte	0x04
	.zero		1


	//   ....[30]....
        /*02f4*/ 	.word	0x00000d20
        /*02f8*/ 	.word	0x000000ff
        /*02fc*/ 	.word	0x000000e8
        /*0300*/ 	.short	0x0100
        /*0302*/ 	.byte	0x04
	.zero		1


	//   ....[31]....
        /*0304*/ 	.word	0x00000d30
        /*0308*/ 	.word	0x000000ff
        /*030c*/ 	.word	0x000000f8
        /*0310*/ 	.short	0x0100
        /*0312*/ 	.byte	0x04
	.zero		1


	//   ....[32]....
        /*0314*/ 	.word	0x00000e30
        /*0318*/ 	.word	0x000000ff
        /*031c*/ 	.word	0x00000100
        /*0320*/ 	.short	0x0100
        /*0322*/ 	.byte	0x06
	.zero		1


	//   ....[33]....
        /*0324*/ 	.word	0x000019e0
        /*0328*/ 	.word	0x00000003
        /*032c*/ 	.word	0x000000f0
        /*0330*/ 	.short	0x010a
        /*0332*/ 	.byte	0xff
	.zero		1


	//   ....[34]....
        /*0334*/ 	.word	0x00001a10
        /*0338*/ 	.word	0x00000003
        /*033c*/ 	.word	0x000000e0
        /*0340*/ 	.short	0x0101
        /*0342*/ 	.byte	0xff
	.zero		1


	//   ....[35]....
        /*0344*/ 	.word	0x00001ad0
        /*0348*/ 	.word	0x000000ff
        /*034c*/ 	.word	0x00000028
        /*0350*/ 	.short	0x010a
        /*0352*/ 	.byte	0x04
	.zero		1


	//   ....[36]....
        /*0354*/ 	.word	0x00001ba0
        /*0358*/ 	.word	0x000000ff
        /*035c*/ 	.word	0x00000028
        /*0360*/ 	.short	0x010a
        /*0362*/ 	.byte	0x21
	.zero		1


	//   ....[37]....
        /*0364*/ 	.word	0x00001d50
        /*0368*/ 	.word	0x000000ff
        /*036c*/ 	.word	0x00000028
        /*0370*/ 	.short	0x010a
        /*0372*/ 	.byte	0x05
	.zero		1


	//   ....[38]....
        /*0374*/ 	.word	0x00001e60
        /*0378*/ 	.word	0x000000ff
        /*037c*/ 	.word	0x00000098
        /*0380*/ 	.short	0x0101
        /*0382*/ 	.byte	0x06
	.zero		1


	//   ....[39]....
        /*0384*/ 	.word	0x00001e80
        /*0388*/ 	.word	0x000000ff
        /*038c*/ 	.word	0x00000028
        /*0390*/ 	.short	0x010a
        /*0392*/ 	.byte	0x04
	.zero		1


	//   ....[40]....
        /*0394*/ 	.word	0x00001f00
        /*0398*/ 	.word	0x000000ff
        /*039c*/ 	.word	0x00000028
        /*03a0*/ 	.short	0x010a
        /*03a2*/ 	.byte	0x11
	.zero		1


	//   ....[41]....
        /*03a4*/ 	.word	0x00002090
        /*03a8*/ 	.word	0x000000ff
        /*03ac*/ 	.word	0x00000028
        /*03b0*/ 	.short	0x010a
        /*03b2*/ 	.byte	0x05
	.zero		1


	//   ....[42]....
        /*03b4*/ 	.word	0x000021f0
        /*03b8*/ 	.word	0x00000003
        /*03bc*/ 	.word	0x000000a0
        /*03c0*/ 	.short	0x010a
        /*03c2*/ 	.byte	0xff
	.zero		1


	//   ....[43]....
        /*03c4*/ 	.word	0x00002340
        /*03c8*/ 	.word	0x00000000
        /*03cc*/ 	.word	0x00000000
        /*03d0*/ 	.short	0x0101
        /*03d2*/ 	.byte	0xff
	.zero		1


	//   ....[44]....
        /*03d4*/ 	.word	0x000028f0
        /*03d8*/ 	.word	0x000000ff
        /*03dc*/ 	.word	0x00000000
        /*03e0*/ 	.short	0x010a
        /*03e2*/ 	.byte	0x04
	.zero		1


	//   ....[45]....
        /*03e4*/ 	.word	0x00002980
        /*03e8*/ 	.word	0x000000ff
        /*03ec*/ 	.word	0x00000000
        /*03f0*/ 	.short	0x010a
        /*03f2*/ 	.byte	0x05
	.zero		1


	//   ....[46]....
        /*03f4*/ 	.word	0x00002a10
        /*03f8*/ 	.word	0x000000ff
        /*03fc*/ 	.word	0x00000000
        /*0400*/ 	.short	0x010a
        /*0402*/ 	.byte	0x05
	.zero		1


	//   ....[47]....
        /*0404*/ 	.word	0x00002aa0
        /*0408*/ 	.word	0x000000ff
        /*040c*/ 	.word	0x00000000
        /*0410*/ 	.short	0x010a
        /*0412*/ 	.byte	0x05
	.zero		1


	//   ....[48]....
        /*0414*/ 	.word	0x00002b40
        /*0418*/ 	.word	0x00000000
        /*041c*/ 	.word	0x00000000
        /*0420*/ 	.short	0x010a
        /*0422*/ 	.byte	0xff
	.zero		1


	//   ....[49]....
        /*0424*/ 	.word	0x00002c60
        /*0428*/ 	.word	0x00000002
        /*042c*/ 	.word	0x000000e0
        /*0430*/ 	.short	0x010a
        /*0432*/ 	.byte	0xff
	.zero		1


	//   ....[50]....
        /*0434*/ 	.word	0x00002cc0
        /*0438*/ 	.word	0x00000004
        /*043c*/ 	.word	0x00000000
        /*0440*/ 	.short	0x0101
        /*0442*/ 	.byte	0xff
	.zero		1


	//   ....[51]....
        /*0444*/ 	.word	0x00002ce0
        /*0448*/ 	.word	0x000000ff
        /*044c*/ 	.word	0x000000b0
        /*0450*/ 	.short	0x010a
        /*0452*/ 	.byte	0x04
	.zero		1


	//   ....[52]....
        /*0454*/ 	.word	0x00002e00
        /*0458*/ 	.word	0x00000002
        /*045c*/ 	.word	0x000000a0
        /*0460*/ 	.short	0x010a
        /*0462*/ 	.byte	0xff
	.zero		1


	//   ....[53]....
        /*0464*/ 	.word	0x00002f10
        /*0468*/ 	.word	0x00000002
        /*046c*/ 	.word	0x00000000
        /*0470*/ 	.short	0x0101
        /*0472*/ 	.byte	0xff
	.zero		1


	//   ....[54]....
        /*0474*/ 	.word	0x00002fa0
        /*0478*/ 	.word	0x000000ff
        /*047c*/ 	.word	0x000000b0
        /*0480*/ 	.short	0x0106
        /*0482*/ 	.byte	0x04
	.zero		1


	//   ....[55]....
        /*0484*/ 	.word	0x00002fc0
        /*0488*/ 	.word	0x000000ff
        /*048c*/ 	.word	0x000000b0
        /*0490*/ 	.short	0x010a
        /*0492*/ 	.byte	0x04
	.zero		1


	//   ....[56]....
        /*0494*/ 	.word	0x00003050
        /*0498*/ 	.word	0x000000ff
        /*049c*/ 	.word	0x000000b0
        /*04a0*/ 	.short	0x0106
        /*04a2*/ 	.byte	0x07
	.zero		1


	//   ....[57]....
        /*04a4*/ 	.word	0x00003090
        /*04a8*/ 	.word	0x00000000
        /*04ac*/ 	.word	0x000000b0
        /*04b0*/ 	.short	0x010a
        /*04b2*/ 	.byte	0xff
	.zero		1


	//   ....[58]....
        /*04b4*/ 	.word	0x000032d0
        /*04b8*/ 	.word	0x000000ff
        /*04bc*/ 	.word	0x00000008
        /*04c0*/ 	.short	0x010a
        /*04c2*/ 	.byte	0x05
	.zero		1


	//   ....[59]....
        /*04c4*/ 	.word	0x000032f0
        /*04c8*/ 	.word	0x000000ff
        /*04cc*/ 	.word	0x00000008
        /*04d0*/ 	.short	0x010a
        /*04d2*/ 	.byte	0x05
	.zero		1


	//   ....[60]....
        /*04d4*/ 	.word	0x00003480
        /*04d8*/ 	.word	0x000000ff
        /*04dc*/ 	.word	0x00000008
        /*04e0*/ 	.short	0x010a
        /*04e2*/ 	.byte	0x05
	.zero		1


	//   ....[61]....
        /*04e4*/ 	.word	0x000034a0
        /*04e8*/ 	.word	0x000000ff
        /*04ec*/ 	.word	0x00000008
        /*04f0*/ 	.short	0x010a
        /*04f2*/ 	.byte	0x05
	.zero		1


	//   ....[62]....
        /*04f4*/ 	.word	0x00003560
        /*04f8*/ 	.word	0x000000ff
        /*04fc*/ 	.word	0x00000000
        /*0500*/ 	.short	0x0101
        /*0502*/ 	.byte	0x04
	.zero		1


	//   ....[63]....
        /*0504*/ 	.word	0x000038a0
        /*0508*/ 	.word	0x00000000
        /*050c*/ 	.word	0x000000a0
        /*0510*/ 	.short	0x010a
        /*0512*/ 	.byte	0xff
	.zero		1


	//   ....[64]....
        /*0514*/ 	.word	0x00003960
        /*0518*/ 	.word	0x00000000
        /*051c*/ 	.word	0x00000000
        /*0520*/ 	.short	0x0101
        /*0522*/ 	.byte	0xff
	.zero		1


	//   ....[65]....
        /*0524*/ 	.word	0x00003a20
        /*0528*/ 	.word	0x000000ff
        /*052c*/ 	.word	0x00000000
        /*0530*/ 	.short	0x010a
        /*0532*/ 	.byte	0x04
	.zero		1


	//   ....[66]....
        /*0534*/ 	.word	0x00003a30
        /*0538*/ 	.word	0x000000ff
        /*053c*/ 	.word	0x000000d0
        /*0540*/ 	.short	0x010a
        /*0542*/ 	.byte	0x1f
	.zero		1


	//   ....[67]....
        /*0544*/ 	.word	0x00003ae0
        /*0548*/ 	.word	0x000000ff
        /*054c*/ 	.word	0x00000000
        /*0550*/ 	.short	0x010a
        /*0552*/ 	.byte	0x05
	.zero		1


	//   ....[68]....
        /*0554*/ 	.word	0x00003c10
        /*0558*/ 	.word	0x000000ff
        /*055c*/ 	.word	0x00000000
        /*0560*/ 	.short	0x010a
        /*0562*/ 	.byte	0x04
	.zero		1


	//   ....[69]....
        /*0564*/ 	.word	0x00003f10
        /*0568*/ 	.word	0x000000ff
        /*056c*/ 	.word	0x00000000
        /*0570*/ 	.short	0x010a
        /*0572*/ 	.byte	0x04
	.zero		1


	//   ....[70]....
        /*0574*/ 	.word	0x00003fb0
        /*0578*/ 	.word	0x00000000
        /*057c*/ 	.word	0x00000000
        /*0580*/ 	.short	0x010a
        /*0582*/ 	.byte	0xff
	.zero		1


	//   ....[71]....
        /*0584*/ 	.word	0x00003ff0
        /*0588*/ 	.word	0x00000000
        /*058c*/ 	.word	0x00000000
        /*0590*/ 	.short	0x010a
        /*0592*/ 	.byte	0xff
	.zero		1


	//   ....[72]....
        /*0594*/ 	.word	0x00004060
        /*0598*/ 	.word	0x000000ff
        /*059c*/ 	.word	0x00000000
        /*05a0*/ 	.short	0x0101
        /*05a2*/ 	.byte	0x04
	.zero		1


	//   ....[73]....
        /*05a4*/ 	.word	0x000040a0
        /*05a8*/ 	.word	0x000000ff
        /*05ac*/ 	.word	0x00000100
        /*05b0*/ 	.short	0x010a
        /*05b2*/ 	.byte	0x1a
	.zero		1


	//   ....[74]....
        /*05b4*/ 	.word	0x000040f0
        /*05b8*/ 	.word	0x000000ff
        /*05bc*/ 	.word	0x00000000
        /*05c0*/ 	.short	0x0101
        /*05c2*/ 	.byte	0x04
	.zero		1


	//   ....[75]....
        /*05c4*/ 	.word	0x00004590
        /*05c8*/ 	.word	0x0000000c
        /*05cc*/ 	.word	0x000000a0
        /*05d0*/ 	.short	0x010a
        /*05d2*/ 	.byte	0xff
	.zero		1


	//   ....[76]....
        /*05d4*/ 	.word	0x00004700
        /*05d8*/ 	.word	0x00000000
        /*05dc*/ 	.word	0x00000000
        /*05e0*/ 	.short	0x0101
        /*05e2*/ 	.byte	0xff
	.zero		1


	//   ....[77]....
        /*05e4*/ 	.word	0x00004b90
        /*05e8*/ 	.word	0x000000ff
        /*05ec*/ 	.word	0x00000098
        /*05f0*/ 	.short	0x010a
        /*05f2*/ 	.byte	0x15
	.zero		1


	//   ....[78]....
        /*05f4*/ 	.word	0x00004d10
        /*05f8*/ 	.word	0x000000ff
        /*05fc*/ 	.word	0x00000070
        /*0600*/ 	.short	0x010a
        /*0602*/ 	.byte	0x15
	.zero		1


	//   ....[79]....
        /*0604*/ 	.word	0x00004e90
        /*0608*/ 	.word	0x000000ff
        /*060c*/ 	.word	0x00000050
        /*0610*/ 	.short	0x010b
        /*0612*/ 	.byte	0x15
	.zero		1


	//   ....[80]....
        /*0614*/ 	.word	0x00004ea0
        /*0618*/ 	.word	0x000000ff
        /*061c*/ 	.word	0x00000000
        /*0620*/ 	.short	0x0101
        /*0622*/ 	.byte	0x06
	.zero		1


	//   ....[81]....
        /*0624*/ 	.word	0x00004eb0
        /*0628*/ 	.word	0x000000ff
        /*062c*/ 	.word	0x00000078
        /*0630*/ 	.short	0x010a
        /*0632*/ 	.byte	0x15
	.zero		1


	//   ....[82]....
        /*0634*/ 	.word	0x00005010
        /*0638*/ 	.word	0x000000ff
        /*063c*/ 	.word	0x00000058
        /*0640*/ 	.short	0x010b
        /*0642*/ 	.byte	0x15
	.zero		1


	//   ....[83]....
        /*0644*/ 	.word	0x00005020
        /*0648*/ 	.word	0x000000ff
        /*064c*/ 	.word	0x00000000
        /*0650*/ 	.short	0x0101
        /*0652*/ 	.byte	0x06
	.zero		1


	//   ....[84]....
        /*0654*/ 	.word	0x00005030
        /*0658*/ 	.word	0x000000ff
        /*065c*/ 	.word	0x00000080
        /*0660*/ 	.short	0x010a
        /*0662*/ 	.byte	0x15
	.zero		1


	//   ....[85]....
        /*0664*/ 	.word	0x00005180
        /*0668*/ 	.word	0x000000ff
        /*066c*/ 	.word	0x00000060
        /*0670*/ 	.short	0x010b
        /*0672*/ 	.byte	0x15
	.zero		1


	//   ....[86]....
        /*0674*/ 	.word	0x00005190
        /*0678*/ 	.word	0x000000ff
        /*067c*/ 	.word	0x00000000
        /*0680*/ 	.short	0x0101
        /*0682*/ 	.byte	0x06
	.zero		1


	//   ....[87]....
        /*0684*/ 	.word	0x000051a0
        /*0688*/ 	.word	0x000000ff
        /*068c*/ 	.word	0x00000088
        /*0690*/ 	.short	0x010a
        /*0692*/ 	.byte	0x15
	.zero		1


	//   ....[88]....
        /*0694*/ 	.word	0x00005390
        /*0698*/ 	.word	0x000000ff
        /*069c*/ 	.word	0x00000068
        /*06a0*/ 	.short	0x010b
        /*06a2*/ 	.byte	0x15
	.zero		1


	//   ....[89]....
        /*06a4*/ 	.word	0x000053a0
        /*06a8*/ 	.word	0x000000ff
        /*06ac*/ 	.word	0x00000000
        /*06b0*/ 	.short	0x0101
        /*06b2*/ 	.byte	0x25
	.zero		1


	//   ....[90]....
        /*06b4*/ 	.word	0x000053d0
        /*06b8*/ 	.word	0x000000ff
        /*06bc*/ 	.word	0x00000070
        /*06c0*/ 	.short	0x010a
        /*06c2*/ 	.byte	0x15
	.zero		1


	//   ....[91]....
        /*06c4*/ 	.word	0x000053f0
        /*06c8*/ 	.word	0x000000ff
        /*06cc*/ 	.word	0x00000078
        /*06d0*/ 	.short	0x010a
        /*06d2*/ 	.byte	0x15
	.zero		1


	//   ....[92]....
        /*06d4*/ 	.word	0x00005410
        /*06d8*/ 	.word	0x000000ff
        /*06dc*/ 	.word	0x00000080
        /*06e0*/ 	.short	0x010a
        /*06e2*/ 	.byte	0x15
	.zero		1


	//   ....[93]....
        /*06e4*/ 	.word	0x00005450
        /*06e8*/ 	.word	0x00000000
        /*06ec*/ 	.word	0x00000088
        /*06f0*/ 	.short	0x010a
        /*06f2*/ 	.byte	0xff
	.zero		1


	//   ....[94]....
        /*06f4*/ 	.word	0x000057a0
        /*06f8*/ 	.word	0x00000003
        /*06fc*/ 	.word	0x000000a0
        /*0700*/ 	.short	0x010a
        /*0702*/ 	.byte	0xff
	.zero		1


	//   ....[95]....
        /*0704*/ 	.word	0x00005920
        /*0708*/ 	.word	0x00000000
        /*070c*/ 	.word	0x00000000
        /*0710*/ 	.short	0x0101
        /*0712*/ 	.byte	0xff
	.zero		1


	//   ....[96]....
        /*0714*/ 	.word	0x000064f0
        /*0718*/ 	.word	0x000000ff
        /*071c*/ 	.word	0x00000050
        /*0720*/ 	.short	0x010a
        /*0722*/ 	.byte	0x2c
	.zero		1


	//   ....[97]....
        /*0724*/ 	.word	0x000065b0
        /*0728*/ 	.word	0x000000a6
        /*072c*/ 	.word	0x000000c0
        /*0730*/ 	.short	0x010a
        /*0732*/ 	.byte	0xff
	.zero		1


	//   ....[98]....
        /*0734*/ 	.word	0x000066e0
        /*0738*/ 	.word	0x000000ff
        /*073c*/ 	.word	0x00000050
        /*0740*/ 	.short	0x010a
        /*0742*/ 	.byte	0x2c
	.zero		1


	//   ....[99]....
        /*0744*/ 	.word	0x000068b0
        /*0748*/ 	.word	0x000000a6
        /*074c*/ 	.word	0x000000c0
        /*0750*/ 	.short	0x010a
        /*0752*/ 	.byte	0xff
	.zero		1


	//   ....[100]....
        /*0754*/ 	.word	0x00007b30
        /*0758*/ 	.word	0x00000000
        /*075c*/ 	.word	0x00000000
        /*0760*/ 	.short	0x0101
        /*0762*/ 	.byte	0xff
	.zero		1


	//   ....[101]....
        /*0764*/ 	.word	0x00007b40
        /*0768*/ 	.word	0x00000003
        /*076c*/ 	.word	0x00000050
        /*0770*/ 	.short	0x010a
        /*0772*/ 	.byte	0xff
	.zero		1


	//   ....[102]....
        /*0774*/ 	.word	0x00007c20
        /*0778*/ 	.word	0x00000003
        /*077c*/ 	.word	0x00000050
        /*0780*/ 	.short	0x010a
        /*0782*/ 	.byte	0xff
	.zero		1


	//   ....[103]....
        /*0784*/ 	.word	0x00008f60
        /*0788*/ 	.word	0x0000004d
        /*078c*/ 	.word	0x00000000
        /*0790*/ 	.short	0x0101
        /*0792*/ 	.byte	0xff
	.zero		1


	//   ....[104]....
        /*0794*/ 	.word	0x00008f80
        /*0798*/ 	.word	0x00000000
        /*079c*/ 	.word	0x00000050
        /*07a0*/ 	.short	0x010a
        /*07a2*/ 	.byte	0xff
	.zero		1


	//   ....[105]....
        /*07a4*/ 	.word	0x00009050
        /*07a8*/ 	.word	0x00000000
        /*07ac*/ 	.word	0x00000050
        /*07b0*/ 	.short	0x010a
        /*07b2*/ 	.byte	0xff
	.zero		1


	//   ....[106]....
        /*07b4*/ 	.word	0x0000a390
        /*07b8*/ 	.word	0x0000004a
        /*07bc*/ 	.word	0x00000000
        /*07c0*/ 	.short	0x0101
        /*07c2*/ 	.byte	0xff
	.zero		1


	//   ....[107]....
        /*07c4*/ 	.word	0x0000a3b0
        /*07c8*/ 	.word	0x00000003
        /*07cc*/ 	.word	0x00000050
        /*07d0*/ 	.short	0x010a
        /*07d2*/ 	.byte	0xff
	.zero		1


	//   ....[108]....
        /*07d4*/ 	.word	0x0000a480
        /*07d8*/ 	.word	0x00000003
        /*07dc*/ 	.word	0x00000050
        /*07e0*/ 	.short	0x010a
        /*07e2*/ 	.byte	0xff
	.zero		1


	//   ....[109]....
        /*07e4*/ 	.word	0x0000a7d0
        /*07e8*/ 	.word	0x000000a6
        /*07ec*/ 	.word	0x00000000
        /*07f0*/ 	.short	0x0101
        /*07f2*/ 	.byte	0xff
	.zero		1


	//   ....[110]....
        /*07f4*/ 	.word	0x0000b800
        /*07f8*/ 	.word	0x00000000
        /*07fc*/ 	.word	0x00000000
        /*0800*/ 	.short	0x0101
        /*0802*/ 	.byte	0xff
	.zero		1


	//   ....[111]....
        /*0804*/ 	.word	0x0000ba90
        /*0808*/ 	.word	0x000000ff
        /*080c*/ 	.word	0x00000000
        /*0810*/ 	.short	0x0101
        /*0812*/ 	.byte	0x04
	.zero		1


	//   ....[112]....
        /*0814*/ 	.word	0x0000bab0
        /*0818*/ 	.word	0x00000003
        /*081c*/ 	.word	0x000000f0
        /*0820*/ 	.short	0x010a
        /*0822*/ 	.byte	0xff
	.zero		1


	//   ....[113]....
        /*0824*/ 	.word	0x0000bb10
        /*0828*/ 	.word	0x00000000
        /*082c*/ 	.word	0x00000028
        /*0830*/ 	.short	0x010a
        /*0832*/ 	.byte	0xff
	.zero		1


	//   ....[114]....
        /*0834*/ 	.word	0x0000bb70
        /*0838*/ 	.word	0x00000000
        /*083c*/ 	.word	0x00000028
        /*0840*/ 	.short	0x010a
        /*0842*/ 	.byte	0xff
	.zero		1


	//   ....[115]....
        /*0844*/ 	.word	0x0000bbc0
        /*0848*/ 	.word	0x00000003
        /*084c*/ 	.word	0x000000a0
        /*0850*/ 	.short	0x010a
        /*0852*/ 	.byte	0xff
	.zero		1


	//   ....[116]....
        /*0854*/ 	.word	0x0000bc20
        /*0858*/ 	.word	0x00000000
        /*085c*/ 	.word	0x00000000
        /*0860*/ 	.short	0x010a
        /*0862*/ 	.byte	0xff
	.zero		1


	//   ....[117]....
        /*0864*/ 	.word	0x0000bc80
        /*0868*/ 	.word	0x00000000
        /*086c*/ 	.word	0x00000000
        /*0870*/ 	.short	0x010a
        /*0872*/ 	.byte	0xff
	.zero		1


	//   ....[118]....
        /*0874*/ 	.word	0x0000bce0
        /*0878*/ 	.word	0x00000000
        /*087c*/ 	.word	0x00000000
        /*0880*/ 	.short	0x010a
        /*0882*/ 	.byte	0xff
	.zero		1


	//   ....[119]....
        /*0884*/ 	.word	0x0000bd40
        /*0888*/ 	.word	0x00000000
        /*088c*/ 	.word	0x00000000
        /*0890*/ 	.short	0x010a
        /*0892*/ 	.byte	0xff
	.zero		1


	//   ....[120]....
        /*0894*/ 	.word	0x0000bd90
        /*0898*/ 	.word	0x00000002
        /*089c*/ 	.word	0x000000e0
        /*08a0*/ 	.short	0x010a
        /*08a2*/ 	.byte	0xff
	.zero		1


	//   ....[121]....
        /*08a4*/ 	.word	0x0000bdf0
        /*08a8*/ 	.word	0x00000002
        /*08ac*/ 	.word	0x000000b0
        /*08b0*/ 	.short	0x010a
        /*08b2*/ 	.byte	0xff
	.zero		1


	//   ....[122]....
        /*08b4*/ 	.word	0x0000be40
        /*08b8*/ 	.word	0x00000002
        /*08bc*/ 	.word	0x000000a0
        /*08c0*/ 	.short	0x010a
        /*08c2*/ 	.byte	0xff
	.zero		1


	//   ....[123]....
        /*08c4*/ 	.word	0x0000bea0
        /*08c8*/ 	.word	0x00000000
        /*08cc*/ 	.word	0x000000b0
        /*08d0*/ 	.short	0x010a
        /*08d2*/ 	.byte	0xff
	.zero		1


	//   ....[124]....
        /*08d4*/ 	.word	0x0000bf00
        /*08d8*/ 	.word	0x00000000
        /*08dc*/ 	.word	0x00000008
        /*08e0*/ 	.short	0x010a
        /*08e2*/ 	.byte	0xff
	.zero		1


	//   ....[125]....
        /*08e4*/ 	.word	0x0000bfe0
        /*08e8*/ 	.word	0x00000000
        /*08ec*/ 	.word	0x00000008
        /*08f0*/ 	.short	0x010a
        /*08f2*/ 	.byte	0xff
	.zero		1


	//   ....[126]....
        /*08f4*/ 	.word	0x0000c030
        /*08f8*/ 	.word	0x00000000
        /*08fc*/ 	.word	0x000000a0
        /*0900*/ 	.short	0x010a
        /*0902*/ 	.byte	0xff
	.zero		1


	//   ....[127]....
        /*0904*/ 	.word	0x0000c090
        /*0908*/ 	.word	0x00000000
        /*090c*/ 	.word	0x000000d0
        /*0910*/ 	.short	0x010a
        /*0912*/ 	.byte	0xff
	.zero		1


	//   ....[128]....
        /*0914*/ 	.word	0x0000c0f0
        /*0918*/ 	.word	0x00000000
        /*091c*/ 	.word	0x00000000
        /*0920*/ 	.short	0x010a
        /*0922*/ 	.byte	0xff
	.zero		1


	//   ....[129]....
        /*0924*/ 	.word	0x0000c150
        /*0928*/ 	.word	0x00000000
        /*092c*/ 	.word	0x00000000
        /*0930*/ 	.short	0x010a
        /*0932*/ 	.byte	0xff
	.zero		1


	//   ....[130]....
        /*0934*/ 	.word	0x0000c1b0
        /*0938*/ 	.word	0x00000000
        /*093c*/ 	.word	0x00000100
        /*0940*/ 	.short	0x010a
        /*0942*/ 	.byte	0xff
	.zero		1


	//   ....[131]....
        /*0944*/ 	.word	0x0000c200
        /*0948*/ 	.word	0x0000000c
        /*094c*/ 	.word	0x000000a0
        /*0950*/ 	.short	0x010a
        /*0952*/ 	.byte	0xff
	.zero		1


	//   ....[132]....
        /*0954*/ 	.word	0x0000c260
        /*0958*/ 	.word	0x00000000
        /*095c*/ 	.word	0x00000098
        /*0960*/ 	.short	0x010a
        /*0962*/ 	.byte	0xff
	.zero		1


	//   ....[133]....
        /*0964*/ 	.word	0x0000c2c0
        /*0968*/ 	.word	0x00000000
        /*096c*/ 	.word	0x00000070
        /*0970*/ 	.short	0x010a
        /*0972*/ 	.byte	0xff
	.zero		1


	//   ....[134]....
        /*0974*/ 	.word	0x0000c320
        /*0978*/ 	.word	0x00000000
        /*097c*/ 	.word	0x00000078
        /*0980*/ 	.short	0x010a
        /*0982*/ 	.byte	0xff
	.zero		1


	//   ....[135]....
        /*0984*/ 	.word	0x0000c380
        /*0988*/ 	.word	0x00000000
        /*098c*/ 	.word	0x00000080
        /*0990*/ 	.short	0x010a
        /*0992*/ 	.byte	0xff
	.zero		1


	//   ....[136]....
        /*0994*/ 	.word	0x0000c3e0
        /*0998*/ 	.word	0x00000000
        /*099c*/ 	.word	0x00000088
        /*09a0*/ 	.short	0x010a
        /*09a2*/ 	.byte	0xff
	.zero		1


	//   ....[137]....
        /*09a4*/ 	.word	0x0000c440
        /*09a8*/ 	.word	0x00000000
        /*09ac*/ 	.word	0x00000070
        /*09b0*/ 	.short	0x010a
        /*09b2*/ 	.byte	0xff
	.zero		1


	//   ....[138]....
        /*09b4*/ 	.word	0x0000c4a0
        /*09b8*/ 	.word	0x00000000
        /*09bc*/ 	.word	0x00000078
        /*09c0*/ 	.short	0x010a
        /*09c2*/ 	.byte	0xff
	.zero		1


	//   ....[139]....
        /*09c4*/ 	.word	0x0000c500
        /*09c8*/ 	.word	0x00000000
        /*09cc*/ 	.word	0x00000080
        /*09d0*/ 	.short	0x010a
        /*09d2*/ 	.byte	0xff
	.zero		1


	//   ....[140]....
        /*09d4*/ 	.word	0x0000c550
        /*09d8*/ 	.word	0x00000003
        /*09dc*/ 	.word	0x000000a0
        /*09e0*/ 	.short	0x010a
        /*09e2*/ 	.byte	0xff
	.zero		1


	//   ....[141]....
        /*09e4*/ 	.word	0x0000c5b0
        /*09e8*/ 	.word	0x00000000
        /*09ec*/ 	.word	0x00000050
        /*09f0*/ 	.short	0x010a
        /*09f2*/ 	.byte	0xff
	.zero		1


	//   ....[142]....
        /*09f4*/ 	.word	0x0000c600
        /*09f8*/ 	.word	0x000000a6
        /*09fc*/ 	.word	0x000000c0
        /*0a00*/ 	.short	0x010a
        /*0a02*/ 	.byte	0xff
	.zero		1


	//   ....[143]....
        /*0a04*/ 	.word	0x0000c650
        /*0a08*/ 	.word	0x00000003
        /*0a0c*/ 	.word	0x00000050
        /*0a10*/ 	.short	0x010a
        /*0a12*/ 	.byte	0xff
	.zero		1


	//   ....[144]....
        /*0a14*/ 	.word	0x0000c6a0
        /*0a18*/ 	.word	0x00000000
        /*0a1c*/ 	.word	0x00000050
        /*0a20*/ 	.short	0x010a
        /*0a22*/ 	.byte	0xff
	.zero		1


	//   ....[145]....
        /*0a24*/ 	.word	0x0000c6f0
        /*0a28*/ 	.word	0x00000003
        /*0a2c*/ 	.word	0x00000050
        /*0a30*/ 	.short	0x010a
        /*0a32*/ 	.byte	0xff
	.zero		1


	//----- nvinfo : EIATTR_NUM_MBARRIERS
	.align		4
.L_47:
        /*0a34*/ 	.byte	0x03, 0x38
        /*0a36*/ 	.short	0x0021


	//----- nvinfo : EIATTR_EXIT_INSTR_OFFSETS
	.align		4
        /*0a38*/ 	.byte	0x04, 0x1c
        /*0a3a*/ 	.short	(.L_49 - .L_48)


	//   ....[0]....
.L_48:
        /*0a3c*/ 	.word	0x00002b70


	//   ....[1]....
        /*0a40*/ 	.word	0x00003060


	//   ....[2]....
        /*0a44*/ 	.word	0x000030c0


	//   ....[3]....
        /*0a48*/ 	.word	0x00004320


	//   ....[4]....
        /*0a4c*/ 	.word	0x00005480


	//   ....[5]....
        /*0a50*/ 	.word	0x000054c0


	//   ....[6]....
        /*0a54*/ 	.word	0x0000b980


	//   ....[7]....
        /*0a58*/ 	.word	0x0000ba00


	//   ....[8]....
        /*0a5c*/ 	.word	0x0000ba30


	//   ....[9]....
        /*0a60*/ 	.word	0x0000baa0


	//----- nvinfo : EIATTR_MAX_THREADS
	.align		4
.L_49:
        /*0a64*/ 	.byte	0x04, 0x05
        /*0a66*/ 	.short	(.L_51 - .L_50)
.L_50:
        /*0a68*/ 	.word	0x00000100
        /*0a6c*/ 	.word	0x00000001
        /*0a70*/ 	.word	0x00000001


	//----- nvinfo : EIATTR_CRS_STACK_SIZE
	.align		4
.L_51:
        /*0a74*/ 	.byte	0x04, 0x1e
        /*0a76*/ 	.short	(.L_53 - .L_52)
.L_52:
        /*0a78*/ 	.word	0x00000000


	//----- nvinfo : EIATTR_CBANK_PARAM_SIZE
	.align		4
.L_53:
        /*0a7c*/ 	.byte	0x03, 0x19
        /*0a7e*/ 	.short	0x0800


	//----- nvinfo : EIATTR_PARAM_CBANK
	.align		4
        /*0a80*/ 	.byte	0x04, 0x0a
        /*0a82*/ 	.short	(.L_55 - .L_54)
	.align		4
.L_54:
        /*0a84*/ 	.word	index@(.nv.constant0._ZN7cutlass13device_kernelINS_4gemm6kernel13GemmUniversalIN4cute5tupleIJiiiiEEENS1_10collective13CollectiveMmaINS1_35MainloopSm100TmaUmmaWarpSpecializedILi5ELi2ELi2ENS5_IJNS4_1CILi2EEESB_NSA_ILi1EEEEEEEENS5_IJNSA_ILi256EEESF_NSA_ILi64EEEEEENS_6half_tENS5_IJlSC_lEEESI_SJ_NS4_8TiledMMAINS4_8MMA_AtomIJNS4_26SM100_MMA_F16BF16_2x1SM_SSISI_SI_fLi256ELi256ELNS4_4UMMA5MajorE0ELSO_0ELNSN_7ScaleInE0ELSP_0EEEEEENS4_6LayoutINS5_IJSC_SC_SC_EEENS5_IJNSA_ILi0EEESU_SU_EEEEENS5_IJNS4_10UnderscoreESX_SX_EEEEENS4_28SM100_TMA_2SM_LOAD_MULTICASTENS4_14ComposedLayoutINS4_7SwizzleILi3ELi4ELi3EEENS4_18smem_ptr_flag_bitsILi16EEENSS_INS5_IJNSA_ILi8EEESG_EEENS5_IJSG_SC_EEEEEEEvNS4_8identityENS4_18SM100_TMA_2SM_LOADES1A_vS1B_EENS_8epilogue10collective18CollectiveEpilogueINS1E_23Sm100TmaWarpSpecializedILi4ELi2ELi64ELb1ELb0EEEJNS5_IJNSA_ILi128EEESF_SG_EEENS5_IJNSS_IS1J_SC_EENSS_ISG_SC_EEEEESI_SJ_SI_SJ_NS1E_6fusion15FusionCallbacksIS1I_NS1O_17LinearCombinationISI_fSI_fLNS_15FloatRoundStyleE2EEES1K_S1N_JEEENS4_5SM1004TMEM4LOAD26SM100_TMEM_LOAD_32dp32b64xENS4_13SM90_TMA_LOADES1A_NS4_39AutoVectorizingCopyWithAssumedAlignmentILi128EEENS4_14SM90_TMA_STOREES1A_S20_S20_EEEvvEEEEvNT_6ParamsE)
        /*0a88*/ 	.short	0x0380
        /*0a8a*/ 	.short	0x0800


	//----- nvinfo : EIATTR_SW_WAR
	.align		4
.L_55:
        /*0a8c*/ 	.byte	0x04, 0x36
        /*0a8e*/ 	.short	(.L_57 - .L_56)
.L_56:
        /*0a90*/ 	.word	0x00000008
.L_57:


//--------------------- .nv.callgraph             --------------------------
	.section	.nv.callgraph,"",@"SHT_CUDA_CALLGRAPH"
	.align	4
	.sectionentsize	8
	.align		4
        /*0000*/ 	.word	0x00000000
	.align		4
        /*0004*/ 	.word	0xffffffff
	.align		4
        /*0008*/ 	.word	index@(_ZN7cutlass13device_kernelINS_4gemm6kernel13GemmUniversalIN4cute5tupleIJiiiiEEENS1_10collective13CollectiveMmaINS1_35MainloopSm100TmaUmmaWarpSpecializedILi5ELi2ELi2ENS5_IJNS4_1CILi2EEESB_NSA_ILi1EEEEEEEENS5_IJNSA_ILi256EEESF_NSA_ILi64EEEEEENS_6half_tENS5_IJlSC_lEEESI_SJ_NS4_8TiledMMAINS4_8MMA_AtomIJNS4_26SM100_MMA_F16BF16_2x1SM_SSISI_SI_fLi256ELi256ELNS4_4UMMA5MajorE0ELSO_0ELNSN_7ScaleInE0ELSP_0EEEEEENS4_6LayoutINS5_IJSC_SC_SC_EEENS5_IJNSA_ILi0EEESU_SU_EEEEENS5_IJNS4_10UnderscoreESX_SX_EEEEENS4_28SM100_TMA_2SM_LOAD_MULTICASTENS4_14ComposedLayoutINS4_7SwizzleILi3ELi4ELi3EEENS4_18smem_ptr_flag_bitsILi16EEENSS_INS5_IJNSA_ILi8EEESG_EEENS5_IJSG_SC_EEEEEEEvNS4_8identityENS4_18SM100_TMA_2SM_LOADES1A_vS1B_EENS_8epilogue10collective18CollectiveEpilogueINS1E_23Sm100TmaWarpSpecializedILi4ELi2ELi64ELb1ELb0EEEJNS5_IJNSA_ILi128EEESF_SG_EEENS5_IJNSS_IS1J_SC_EENSS_ISG_SC_EEEEESI_SJ_SI_SJ_NS1E_6fusion15FusionCallbacksIS1I_NS1O_17LinearCombinationISI_fSI_fLNS_15FloatRoundStyleE2EEES1K_S1N_JEEENS4_5SM1004TMEM4LOAD26SM100_TMEM_LOAD_32dp32b64xENS4_13SM90_TMA_LOADES1A_NS4_39AutoVectorizingCopyWithAssumedAlignmentILi128EEENS4_14SM90_TMA_STOREES1A_S20_S20_EEEvvEEEEvNT_6ParamsE)
	.align		4
        /*000c*/ 	.word	index@(__assertfail)
	.align		4
        /*0010*/ 	.word	0x00000000
	.align		4
        /*0014*/ 	.word	0xfffffffe
	.align		4
        /*0018*/ 	.word	0x00000000
	.align		4
        /*001c*/ 	.word	0xfffffffd
	.align		4
        /*0020*/ 	.word	0x00000000
	.align		4
        /*0024*/ 	.word	0xfffffffc


//--------------------- .nv.constant4             --------------------------
	.section	.nv.constant4,"a",@progbits
	.align	8
	.align		8
.nv.constant4:
        /*0000*/ 	.dword	__assertfail
	.align		8
        /*0008*/ 	.dword	__unnamed_1
	.align		8
        /*0010*/ 	.dword	__unnamed_2
	.align		8
        /*0018*/ 	.dword	_ZN39_INTERNAL_465e5415_4_k_cu_2176a6b6_64154cuda3std3__45__cpo5beginE
	.align		8
        /*0020*/ 	.dword	_ZN39_INTERNAL_465e5415_4_k_cu_2176a6b6_64154cuda3std3__45__cpo3endE
	.align		8
        /*0028*/ 	.dword	_ZN39_INTERNAL_465e5415_4_k_cu_2176a6b6_64154cuda3std3__45__cpo6cbeginE
	.align		8
        /*0030*/ 	.dword	_ZN39_INTERNAL_465e5415_4_k_cu_2176a6b6_64154cuda3std3__45__cpo4cendE
	.align		8
        /*0038*/ 	.dword	_ZN39_INTERNAL_465e5415_4_k_cu_2176a6b6_64154cuda3std3__441_GLOBAL__N__465e5415_4_k_cu_2176a6b6_64156ignoreE
	.align		8
        /*0040*/ 	.dword	_ZN39_INTERNAL_465e5415_4_k_cu_2176a6b6_64154cuda3std3__419piecewise_constructE
	.align		8
        /*0048*/ 	.dword	_ZN39_INTERNAL_465e5415_4_k_cu_2176a6b6_64154cuda3std3__48in_placeE
	.align		8
        /*0050*/ 	.dword	_ZN39_INTERNAL_465e5415_4_k_cu_2176a6b6_64154cuda3std6ranges3__45__cpo4swapE
	.align		8
        /*0058*/ 	.dword	_ZN39_INTERNAL_465e5415_4_k_cu_2176a6b6_64154cuda3std6ranges3__45__cpo9iter_moveE
	.align		8
        /*0060*/ 	.dword	_ZN39_INTERNAL_465e5415_4_k_cu_2176a6b6_64154cute7productE
	.align		8
        /*0068*/ 	.dword	_ZN39_INTERNAL_465e5415_4_k_cu_2176a6b6_64154cute1_E
	.align		8
        /*0070*/ 	.dword	$str$25
	.align		8
        /*0078*/ 	.dword	$str$26
	.align		8
        /*0080*/ 	.dword	$str$27
	.align		8
        /*0088*/ 	.dword	$str$28


//--------------------- .text._ZN7cutlass13device_kernelINS_4gemm6kernel13GemmUniversalIN4cute5tupleIJiiiiEEENS1_10collective13CollectiveMmaINS1_35MainloopSm100TmaUmmaWarpSpecializedILi5ELi2ELi2ENS5_IJNS4_1CILi2EEESB_NSA_ILi1EEEEEEEENS5_IJNSA_ILi256EEESF_NSA_ILi64EEEEEENS_6half_tENS5_IJlSC_lEEESI_SJ_NS4_8TiledMMAINS4_8MMA_AtomIJNS4_26SM100_MMA_F16BF16_2x1SM_SSISI_SI_fLi256ELi256ELNS4_4UMMA5MajorE0ELSO_0ELNSN_7ScaleInE0ELSP_0EEEEEENS4_6LayoutINS5_IJSC_SC_SC_EEENS5_IJNSA_ILi0EEESU_SU_EEEEENS5_IJNS4_10UnderscoreESX_SX_EEEEENS4_28SM100_TMA_2SM_LOAD_MULTICASTENS4_14ComposedLayoutINS4_7SwizzleILi3ELi4ELi3EEENS4_18smem_ptr_flag_bitsILi16EEENSS_INS5_IJNSA_ILi8EEESG_EEENS5_IJSG_SC_EEEEEEEvNS4_8identityENS4_18SM100_TMA_2SM_LOADES1A_vS1B_EENS_8epilogue10collective18CollectiveEpilogueINS1E_23Sm100TmaWarpSpecializedILi4ELi2ELi64ELb1ELb0EEEJNS5_IJNSA_ILi128EEESF_SG_EEENS5_IJNSS_IS1J_SC_EENSS_ISG_SC_EEEEESI_SJ_SI_SJ_NS1E_6fusion15FusionCallbacksIS1I_NS1O_17LinearCombinationISI_fSI_fLNS_15FloatRoundStyleE2EEES1K_S1N_JEEENS4_5SM1004TMEM4LOAD26SM100_TMEM_LOAD_32dp32b64xENS4_13SM90_TMA_LOADES1A_NS4_39AutoVectorizingCopyWithAssumedAlignmentILi128EEENS4_14SM90_TMA_STOREES1A_S20_S20_EEEvvEEEEvNT_6ParamsE --------------------------
	.section	.text._ZN7cutlass13device_kernelINS_4gemm6kernel13GemmUniversalIN4cute5tupleIJiiiiEEENS1_10collective13CollectiveMmaINS1_35MainloopSm100TmaUmmaWarpSpecializedILi5ELi2ELi2ENS5_IJNS4_1CILi2EEESB_NSA_ILi1EEEEEEEENS5_IJNSA_ILi256EEESF_NSA_ILi64EEEEEENS_6half_tENS5_IJlSC_lEEESI_SJ_NS4_8TiledMMAINS4_8MMA_AtomIJNS4_26SM100_MMA_F16BF16_2x1SM_SSISI_SI_fLi256ELi256ELNS4_4UMMA5MajorE0ELSO_0ELNSN_7ScaleInE0ELSP_0EEEEEENS4_6LayoutINS5_IJSC_SC_SC_EEENS5_IJNSA_ILi0EEESU_SU_EEEEENS5_IJNS4_10UnderscoreESX_SX_EEEEENS4_28SM100_TMA_2SM_LOAD_MULTICASTENS4_14ComposedLayoutINS4_7SwizzleILi3ELi4ELi3EEENS4_18smem_ptr_flag_bitsILi16EEENSS_INS5_IJNSA_ILi8EEESG_EEENS5_IJSG_SC_EEEEEEEvNS4_8identityENS4_18SM100_TMA_2SM_LOADES1A_vS1B_EENS_8epilogue10collective18CollectiveEpilogueINS1E_23Sm100TmaWarpSpecializedILi4ELi2ELi64ELb1ELb0EEEJNS5_IJNSA_ILi128EEESF_SG_EEENS5_IJNSS_IS1J_SC_EENSS_ISG_SC_EEEEESI_SJ_SI_SJ_NS1E_6fusion15FusionCallbacksIS1I_NS1O_17LinearCombinationISI_fSI_fLNS_15FloatRoundStyleE2EEES1K_S1N_JEEENS4_5SM1004TMEM4LOAD26SM100_TMEM_LOAD_32dp32b64xENS4_13SM90_TMA_LOADES1A_NS4_39AutoVectorizingCopyWithAssumedAlignmentILi128EEENS4_14SM90_TMA_STOREES1A_S20_S20_EEEvvEEEEvNT_6ParamsE,"ax",@progbits
	.align	128
.text._ZN7cutlass13device_kernelINS_4gemm6kernel13GemmUniversalIN4cute5tupleIJiiiiEEENS1_10collective13CollectiveMmaINS1_35MainloopSm100TmaUmmaWarpSpecializedILi5ELi2ELi2ENS5_IJNS4_1CILi2EEESB_NSA_ILi1EEEEEEEENS5_IJNSA_ILi256EEESF_NSA_ILi64EEEEEENS_6half_tENS5_IJlSC_lEEESI_SJ_NS4_8TiledMMAINS4_8MMA_AtomIJNS4_26SM100_MMA_F16BF16_2x1SM_SSISI_SI_fLi256ELi256ELNS4_4UMMA5MajorE0ELSO_0ELNSN_7ScaleInE0ELSP_0EEEEEENS4_6LayoutINS5_IJSC_SC_SC_EEENS5_IJNSA_ILi0EEESU_SU_EEEEENS5_IJNS4_10UnderscoreESX_SX_EEEEENS4_28SM100_TMA_2SM_LOAD_MULTICASTENS4_14ComposedLayoutINS4_7SwizzleILi3ELi4ELi3EEENS4_18smem_ptr_flag_bitsILi16EEENSS_INS5_IJNSA_ILi8EEESG_EEENS5_IJSG_SC_EEEEEEEvNS4_8identityENS4_18SM100_TMA_2SM_LOADES1A_vS1B_EENS_8epilogue10collective18CollectiveEpilogueINS1E_23Sm100TmaWarpSpecializedILi4ELi2ELi64ELb1ELb0EEEJNS5_IJNSA_ILi128EEESF_SG_EEENS5_IJNSS_IS1J_SC_EENSS_ISG_SC_EEEEESI_SJ_SI_SJ_NS1E_6fusion15FusionCallbacksIS1I_NS1O_17LinearCombinationISI_fSI_fLNS_15FloatRoundStyleE2EEES1K_S1N_JEEENS4_5SM1004TMEM4LOAD26SM100_TMEM_LOAD_32dp32b64xENS4_13SM90_TMA_LOADES1A_NS4_39AutoVectorizingCopyWithAssumedAlignmentILi128EEENS4_14SM90_TMA_STOREES1A_S20_S20_EEEvvEEEEvNT_6ParamsE:
        .type           _ZN7cutlass13device_kernelINS_4gemm6kernel13GemmUniversalIN4cute5tupleIJiiiiEEENS1_10collective13CollectiveMmaINS1_35MainloopSm100TmaUmmaWarpSpecializedILi5ELi2ELi2ENS5_IJNS4_1CILi2EEESB_NSA_ILi1EEEEEEEENS5_IJNSA_ILi256EEESF_NSA_ILi64EEEEEENS_6half_tENS5_IJlSC_lEEESI_SJ_NS4_8TiledMMAINS4_8MMA_AtomIJNS4_26SM100_MMA_F16BF16_2x1SM_SSISI_SI_fLi256ELi256ELNS4_4UMMA5MajorE0ELSO_0ELNSN_7ScaleInE0ELSP_0EEEEEENS4_6LayoutINS5_IJSC_SC_SC_EEENS5_IJNSA_ILi0EEESU_SU_EEEEENS5_IJNS4_10UnderscoreESX_SX_EEEEENS4_28SM100_TMA_2SM_LOAD_MULTICASTENS4_14ComposedLayoutINS4_7SwizzleILi3ELi4ELi3EEENS4_18smem_ptr_flag_bitsILi16EEENSS_INS5_IJNSA_ILi8EEESG_EEENS5_IJSG_SC_EEEEEEEvNS4_8identityENS4_18SM100_TMA_2SM_LOADES1A_vS1B_EENS_8epilogue10collective18CollectiveEpilogueINS1E_23Sm100TmaWarpSpecializedILi4ELi2ELi64ELb1ELb0EEEJNS5_IJNSA_ILi128EEESF_SG_EEENS5_IJNSS_IS1J_SC_EENSS_ISG_SC_EEEEESI_SJ_SI_SJ_NS1E_6fusion15FusionCallbacksIS1I_NS1O_17LinearCombinationISI_fSI_fLNS_15FloatRoundStyleE2EEES1K_S1N_JEEENS4_5SM1004TMEM4LOAD26SM100_TMEM_LOAD_32dp32b64xENS4_13SM90_TMA_LOADES1A_NS4_39AutoVectorizingCopyWithAssumedAlignmentILi128EEENS4_14SM90_TMA_STOREES1A_S20_S20_EEEvvEEEEvNT_6ParamsE,@function
        .size           _ZN7cutlass13device_kernelINS_4gemm6kernel13GemmUniversalIN4cute5tupleIJiiiiEEENS1_10collective13CollectiveMmaINS1_35MainloopSm100TmaUmmaWarpSpecializedILi5ELi2ELi2ENS5_IJNS4_1CILi2EEESB_NSA_ILi1EEEEEEEENS5_IJNSA_ILi256EEESF_NSA_ILi64EEEEEENS_6half_tENS5_IJlSC_lEEESI_SJ_NS4_8TiledMMAINS4_8MMA_AtomIJNS4_26SM100_MMA_F16BF16_2x1SM_SSISI_SI_fLi256ELi256ELNS4_4UMMA5MajorE0ELSO_0ELNSN_7ScaleInE0ELSP_0EEEEEENS4_6LayoutINS5_IJSC_SC_SC_EEENS5_IJNSA_ILi0EEESU_SU_EEEEENS5_IJNS4_10UnderscoreESX_SX_EEEEENS4_28SM100_TMA_2SM_LOAD_MULTICASTENS4_14ComposedLayoutINS4_7SwizzleILi3ELi4ELi3EEENS4_18smem_ptr_flag_bitsILi16EEENSS_INS5_IJNSA_ILi8EEESG_EEENS5_IJSG_SC_EEEEEEEvNS4_8identityENS4_18SM100_TMA_2SM_LOADES1A_vS1B_EENS_8epilogue10collective18CollectiveEpilogueINS1E_23Sm100TmaWarpSpecializedILi4ELi2ELi64ELb1ELb0EEEJNS5_IJNSA_ILi128EEESF_SG_EEENS5_IJNSS_IS1J_SC_EENSS_ISG_SC_EEEEESI_SJ_SI_SJ_NS1E_6fusion15FusionCallbacksIS1I_NS1O_17LinearCombinationISI_fSI_fLNS_15FloatRoundStyleE2EEES1K_S1N_JEEENS4_5SM1004TMEM4LOAD26SM100_TMEM_LOAD_32dp32b64xENS4_13SM90_TMA_LOADES1A_NS4_39AutoVectorizingCopyWithAssumedAlignmentILi128EEENS4_14SM90_TMA_STOREES1A_S20_S20_EEEvvEEEEvNT_6ParamsE,(.L_x_194 - _ZN7cutlass13device_kernelINS_4gemm6kernel13GemmUniversalIN4cute5tupleIJiiiiEEENS1_10collective13CollectiveMmaINS1_35MainloopSm100TmaUmmaWarpSpecializedILi5ELi2ELi2ENS5_IJNS4_1CILi2EEESB_NSA_ILi1EEEEEEEENS5_IJNSA_ILi256EEESF_NSA_ILi64EEEEEENS_6half_tENS5_IJlSC_lEEESI_SJ_NS4_8TiledMMAINS4_8MMA_AtomIJNS4_26SM100_MMA_F16BF16_2x1SM_SSISI_SI_fLi256ELi256ELNS4_4UMMA5MajorE0ELSO_0ELNSN_7ScaleInE0ELSP_0EEEEEENS4_6LayoutINS5_IJSC_SC_SC_EEENS5_IJNSA_ILi0EEESU_SU_EEEEENS5_IJNS4_10UnderscoreESX_SX_EEEEENS4_28SM100_TMA_2SM_LOAD_MULTICASTENS4_14ComposedLayoutINS4_7SwizzleILi3ELi4ELi3EEENS4_18smem_ptr_flag_bitsILi16EEENSS_INS5_IJNSA_ILi8EEESG_EEENS5_IJSG_SC_EEEEEEEvNS4_8identityENS4_18SM100_TMA_2SM_LOADES1A_vS1B_EENS_8epilogue10collective18CollectiveEpilogueINS1E_23Sm100TmaWarpSpecializedILi4ELi2ELi64ELb1ELb0EEEJNS5_IJNSA_ILi128EEESF_SG_EEENS5_IJNSS_IS1J_SC_EENSS_ISG_SC_EEEEESI_SJ_SI_SJ_NS1E_6fusion15FusionCallbacksIS1I_NS1O_17LinearCombinationISI_fSI_fLNS_15FloatRoundStyleE2EEES1K_S1N_JEEENS4_5SM1004TMEM4LOAD26SM100_TMEM_LOAD_32dp32b64xENS4_13SM90_TMA_LOADES1A_NS4_39AutoVectorizingCopyWithAssumedAlignmentILi128EEENS4_14SM90_TMA_STOREES1A_S20_S20_EEEvvEEEEvNT_6ParamsE)
        .other          _ZN7cutlass13device_kernelINS_4gemm6kernel13GemmUniversalIN4cute5tupleIJiiiiEEENS1_10collective13CollectiveMmaINS1_35MainloopSm100TmaUmmaWarpSpecializedILi5ELi2ELi2ENS5_IJNS4_1CILi2EEESB_NSA_ILi1EEEEEEEENS5_IJNSA_ILi256EEESF_NSA_ILi64EEEEEENS_6half_tENS5_IJlSC_lEEESI_SJ_NS4_8TiledMMAINS4_8MMA_AtomIJNS4_26SM100_MMA_F16BF16_2x1SM_SSISI_SI_fLi256ELi256ELNS4_4UMMA5MajorE0ELSO_0ELNSN_7ScaleInE0ELSP_0EEEEEENS4_6LayoutINS5_IJSC_SC_SC_EEENS5_IJNSA_ILi0EEESU_SU_EEEEENS5_IJNS4_10UnderscoreESX_SX_EEEEENS4_28SM100_TMA_2SM_LOAD_MULTICASTENS4_14ComposedLayoutINS4_7SwizzleILi3ELi4ELi3EEENS4_18smem_ptr_flag_bitsILi16EEENSS_INS5_IJNSA_ILi8EEESG_EEENS5_IJSG_SC_EEEEEEEvNS4_8identityENS4_18SM100_TMA_2SM_LOADES1A_vS1B_EENS_8epilogue10collective18CollectiveEpilogueINS1E_23Sm100TmaWarpSpecializedILi4ELi2ELi64ELb1ELb0EEEJNS5_IJNSA_ILi128EEESF_SG_EEENS5_IJNSS_IS1J_SC_EENSS_ISG_SC_EEEEESI_SJ_SI_SJ_NS1E_6fusion15FusionCallbacksIS1I_NS1O_17LinearCombinationISI_fSI_fLNS_15FloatRoundStyleE2EEES1K_S1N_JEEENS4_5SM1004TMEM4LOAD26SM100_TMEM_LOAD_32dp32b64xENS4_13SM90_TMA_LOADES1A_NS4_39AutoVectorizingCopyWithAssumedAlignmentILi128EEENS4_14SM90_TMA_STOREES1A_S20_S20_EEEvvEEEEvNT_6ParamsE,@"STO_CUDA_ENTRY STV_DEFAULT"
_ZN7cutlass13device_kernelINS_4gemm6kernel13GemmUniversalIN4cute5tupleIJiiiiEEENS1_10collective13CollectiveMmaINS1_35MainloopSm100TmaUmmaWarpSpecializedILi5ELi2ELi2ENS5_IJNS4_1CILi2EEESB_NSA_ILi1EEEEEEEENS5_IJNSA_ILi256EEESF_NSA_ILi64EEEEEENS_6half_tENS5_IJlSC_lEEESI_SJ_NS4_8TiledMMAINS4_8MMA_AtomIJNS4_26SM100_MMA_F16BF16_2x1SM_SSISI_SI_fLi256ELi256ELNS4_4UMMA5MajorE0ELSO_0ELNSN_7ScaleInE0ELSP_0EEEEEENS4_6LayoutINS5_IJSC_SC_SC_EEENS5_IJNSA_ILi0EEESU_SU_EEEEENS5_IJNS4_10UnderscoreESX_SX_EEEEENS4_28SM100_TMA_2SM_LOAD_MULTICASTENS4_14ComposedLayoutINS4_7SwizzleILi3ELi4ELi3EEENS4_18smem_ptr_flag_bitsILi16EEENSS_INS5_IJNSA_ILi8EEESG_EEENS5_IJSG_SC_EEEEEEEvNS4_8identityENS4_18SM100_TMA_2SM_LOADES1A_vS1B_EENS_8epilogue10collective18CollectiveEpilogueINS1E_23Sm100TmaWarpSpecializedILi4ELi2ELi64ELb1ELb0EEEJNS5_IJNSA_ILi128EEESF_SG_EEENS5_IJNSS_IS1J_SC_EENSS_ISG_SC_EEEEESI_SJ_SI_SJ_NS1E_6fusion15FusionCallbacksIS1I_NS1O_17LinearCombinationISI_fSI_fLNS_15FloatRoundStyleE2EEES1K_S1N_JEEENS4_5SM1004TMEM4LOAD26SM100_TMEM_LOAD_32dp32b64xENS4_13SM90_TMA_LOADES1A_NS4_39AutoVectorizingCopyWithAssumedAlignmentILi128EEENS4_14SM90_TMA_STOREES1A_S20_S20_EEEvvEEEEvNT_6ParamsE:
[----:B------:R-:W1:Y:S01]  /*0000*/  LDC R1, c[0x0][0x37c] ;  /* 0x0000df00ff017b82 */ /* 0x000e620000000800 */
[----:B------:R-:W2:Y:S01]  /*0010*/  S2R R160, SR_TID.X ;  /* 0x0000000000a07919 */ /* 0x000ea20000002100 */
[----:B------:R-:W3:Y:S06]  /*0020*/  LDCU.64 UR8, c[0x0][0x890] ;  /* 0x00011200ff0877ac */ /* 0x000eec0008000a00 */
[----:B------:R-:W4:Y:S01]  /*0030*/  S2UR UR47, SR_CgaCtaId ;  /* 0x00000000002f79c3 */ /* 0x000f220000008800 */
[----:B------:R-:W-:Y:S02]  /*0040*/  PRMT R146, RZ, 0x7610, R146 ;  /* 0x00007610ff927816 */ /* 0x000fe40000000092 */
[----:B------:R-:W-:Y:S01]  /*0050*/  ELECT P1, URZ, PT ;  /* 0x0000000000ff782f */ /* 0x000fe20003820000 */
[----:B---3--:R-:W-:-:S04]  /*0060*/  UISETP.NE.U32.AND UP0, UPT, UR8, URZ, UPT ;  /* 0x000000ff0800728c */ /* 0x008fc8000bf05070 */
[----:B------:R-:W-:Y:S02]  /*0070*/  UISETP.NE.AND.EX UP0, UPT, UR9, URZ, UPT, UP0 ;  /* 0x000000ff0900728c */ /* 0x000fe4000bf05300 */
[----:B----4-:R-:W-:Y:S02]  /*0080*/  ULOP3.LUT UR46, UR47, 0x1, URZ, 0xc0, !UPT ;  /* 0x000000012f2e7892 */ /* 0x010fe4000f8ec0ff */
[----:B------:R-:W-:Y:S01]  /*0090*/  ULOP3.LUT UR48, UR47, 0x1, URZ, 0x3c, !UPT ;  /* 0x000000012f307892 */ /* 0x000fe2000f8e3cff */
[----:B--2---:R-:W-:-:S05]  /*00a0*/  SHF.R.U32.HI R147, RZ, 0x5, R160 ;  /* 0x00000005ff937819 */ /* 0x004fca00000116a0 */
[----:B------:R-:W2:Y:S02]  /*00b0*/  SHFL.IDX PT, R0, R147, RZ, 0x1f ;  /* 0x00001fff93007589 */ /* 0x000ea400000e0000 */
[----:B--2---:R-:W-:Y:S01]  /*00c0*/  R2UR UR17, R0 ;  /* 0x00000000001172ca */ /* 0x004fe200000e0000 */
[----:B-1----:R-:W-:-:S14]  /*00d0*/  BRA.U UP0, `(.L_x_0) ;  /* 0x0000000100307547 */ /* 0x002fdc000b800000 */
[----:B------:R-:W1:Y:S02]  /*00e0*/  LDCU.64 UR4, c[0x0][0x888] ;  /* 0x00011100ff0477ac */ /* 0x000e640008000a00 */
[----:B-1----:R-:W-:-:S04]  /*00f0*/  UISETP.NE.U32.AND UP0, UPT, UR4, URZ, UPT ;  /* 0x000000ff0400728c */ /* 0x002fc8000bf05070 */
[----:B------:R-:W-:-:S09]  /*0100*/  UISETP.NE.AND.EX UP0, UPT, UR5, URZ, UPT, UP0 ;  /* 0x000000ff0500728c */ /* 0x000fd2000bf05300 */
[----:B------:R-:W-:Y:S05]  /*0110*/  BRA.U !UP0, `(.L_x_1) ;  /* 0x0000000108147547 */ /* 0x000fea000b800000 */
[----:B------:R-:W1:Y:S01]  /*0120*/  LDC.64 R2, c[0x0][0x888] ;  /* 0x00022200ff027b82 */ /* 0x000e620000000a00 */
[----:B------:R-:W1:Y:S02]  /*0130*/  LDCU.64 UR4, c[0x0][0x358] ;  /* 0x00006b00ff0477ac */ /* 0x000e640008000a00 */
[----:B-1----:R1:W5:Y:S01]  /*0140*/  LDG.E R73, desc[UR4][R2.64] ;  /* 0x0000000402497981 */ /* 0x002362000c1e1900 */
[----:B------:R-:W-:Y:S01]  /*0150*/  HFMA2 R146, -RZ, RZ, 0, 5.9604644775390625e-08 ;  /* 0x00000001ff927431 */ /* 0x000fe200000001ff */
[----:B------:R-:W-:Y:S05]  /*0160*/  BRA `(.L_x_0) ;  /* 0x00000000000c7947 */ /* 0x000fea0003800000 */
.L_x_1:
[----:B------:R-:W1:Y:S01]  /*0170*/  LDCU UR4, c[0x0][0x880] ;  /* 0x00011000ff0477ac */ /* 0x000e620008000800 */
[----:B------:R-:W-:Y:S01]  /*0180*/  HFMA2 R146, -RZ, RZ, 0, 5.9604644775390625e-08 ;  /* 0x00000001ff927431 */ /* 0x000fe200000001ff */
[----:B-1----:R-:W-:-:S07]  /*0190*/  MOV R73, UR4 ;  /* 0x0000000400497c02 */ /* 0x002fce0008000f00 */
.L_x_0:
[----:B------:R-:W2:Y:S02]  /*01a0*/  LDCU.64 UR4, c[0x0][0x8b0] ;  /* 0x00011600ff0477ac */ /* 0x000ea40008000a00 */
[----:B--2---:R-:W-:-:S04]  /*01b0*/  UISETP.NE.U32.AND UP0, UPT, UR4, URZ, UPT ;  /* 0x000000ff0400728c */ /* 0x004fc8000bf05070 */
[----:B------:R-:W-:-:S09]  /*01c0*/  UISETP.NE.AND.EX UP0, UPT, UR5, URZ, UPT, UP0 ;  /* 0x000000ff0500728c */ /* 0x000fd2000bf05300 */
[----:B------:R-:W-:Y:S05]  /*01d0*/  BRA.U UP0, `(.L_x_2) ;  /* 0x0000000100287547 */ /* 0x000fea000b800000 */
[----:B------:R-:W2:Y:S02]  /*01e0*/  LDCU.64 UR4, c[0x0][0x8a8] ;  /* 0x00011500ff0477ac */ /* 0x000ea40008000a00 */
[----:B--2---:R-:W-:-:S04]  /*01f0*/  UISETP.NE.U32.AND UP0, UPT, UR4, URZ, UPT ;  /* 0x000000ff0400728c */ /* 0x004fc8000bf05070 */
[----:B------:R-:W-:-:S09]  /*0200*/  UISETP.NE.AND.EX UP0, UPT, UR5, URZ, UPT, UP0 ;  /* 0x000000ff0500728c */ /* 0x000fd2000bf05300 */
[----:B------:R-:W-:Y:S05]  /*0210*/  BRA.U !UP0, `(.L_x_3) ;  /* 0x0000000108107547 */ /* 0x000fea000b800000 */
[----:B------:R-:W2:Y:S01]  /*0220*/  LDC.64 R70, c[0x0][0x8a8] ;  /* 0x00022a00ff467b82 */ /* 0x000ea20000000a00 */
[----:B------:R-:W2:Y:S02]  /*0230*/  LDCU.64 UR4, c[0x0][0x358] ;  /* 0x00006b00ff0477ac */ /* 0x000ea40008000a00 */
[----:B--2---:R2:W5:Y:S01]  /*0240*/  LDG.E R70, desc[UR4][R70.64] ;  /* 0x0000000446467981 */ /* 0x004562000c1e1900 */
[----:B------:R-:W-:Y:S05]  /*0250*/  BRA `(.L_x_2) ;  /* 0x0000000000087947 */ /* 0x000fea0003800000 */
.L_x_3:
[----:B------:R-:W2:Y:S02]  /*0260*/  LDCU UR4, c[0x0][0x8a0] ;  /* 0x00011400ff0477ac */ /* 0x000ea40008000800 */
[----:B--2---:R-:W-:Y:S02]  /*0270*/  MOV R70, UR4 ;  /* 0x0000000400467c02 */ /* 0x004fe40008000f00 */
.L_x_2:
[----:B------:R-:W-:Y:S01]  /*0280*/  IMAD.U32 R0, RZ, RZ, UR17 ;  /* 0x00000011ff007e24 */ /* 0x000fe2000f8e00ff */
[----:B------:R-:W-:Y:S04]  /*0290*/  BSSY.RECONVERGENT B0, `(.L_x_4) ;  /* 0x000000c000007945 */ /* 0x000fe80003800200 */
[C---:B------:R-:W-:Y:S02]  /*02a0*/  ISETP.NE.OR P2, PT, R0.reuse, 0x1, !P1 ;  /* 0x000000010000780c */ /* 0x040fe40004f45670 */
[----:B------:R-:W-:-:S11]  /*02b0*/  ISETP.NE.OR P0, PT, R0, 0x3, !P1 ;  /* 0x000000030000780c */ /* 0x000fd60004f05670 */
[----:B------:R-:W-:Y:S05]  /*02c0*/  @P2 BRA `(.L_x_5) ;  /* 0x0000000000202947 */ /* 0x000fea0003800000 */
[----:B------:R-:W3:Y:S02]  /*02d0*/  LDCU.64 UR4, c[0x0][0x348] ;  /* 0x00006900ff0477ac */ /* 0x000ee40008000a00 */
[----:B---3--:R-:W-:Y:S02]  /*02e0*/  UIADD3 UR6, UP1, UPT, UR4, 0x80, URZ ;  /* 0x0000008004067890 */ /* 0x008fe4000ff3e0ff */
[----:B------:R-:W-:Y:S02]  /*02f0*/  UIADD3 UR4, UP0, UPT, UR4, 0x180, URZ ;  /* 0x0000018004047890 */ /* 0x000fe4000ff1e0ff */
[----:B------:R-:W-:Y:S02]  /*0300*/  UIADD3.X UR7, UPT, UPT, URZ, UR5, URZ, UP1, !UPT ;  /* 0x00000005ff077290 */ /* 0x000fe40008ffe4ff */
[----:B------:R-:W-:-:S07]  /*0310*/  UIADD3.X UR5, UPT, UPT, URZ, UR5, URZ, UP0, !UPT ;  /* 0x00000005ff057290 */ /* 0x000fce00087fe4ff */
[----:B------:R3:W-:Y:S02]  /*0320*/  UTMACCTL.PF [UR6] ;  /* 0x00000000060079b9 */ /* 0x0007e40008040000 */
[----:B------:R3:W-:Y:S02]  /*0330*/  UTMACCTL.PF [UR4] ;  /* 0x00000000040079b9 */ /* 0x0007e40008040000 */
[----:B---3--:R-:W-:Y:S01]  /*0340*/  NOP ;  /* 0x0000000000007918 */ /* 0x008fe20000000000 */
.L_x_5:
[----:B------:R-:W-:Y:S05]  /*0350*/  BSYNC.RECONVERGENT B0 ;  /* 0x0000000000007941 */ /* 0x000fea0003800200 */
.L_x_4:
[----:B------:R-:W-:Y:S04]  /*0360*/  BSSY.RECONVERGENT B0, `(.L_x_6) ;  /* 0x000000a000007945 */ /* 0x000fe80003800200 */
        /* <DEDUP_REMOVED lines=9> */
.L_x_7:
[----:B------:R-:W-:Y:S05]  /*0400*/  BSYNC.RECONVERGENT B0 ;  /* 0x0000000000007941 */ /* 0x000fea0003800200 */
.L_x_6:
[----:B------:R-:W3:Y:S01]  /*0410*/  LDCU.64 UR4, c[0x0][0x888] ;  /* 0x00011100ff0477ac */ /* 0x000ee20008000a00 */
[----:B------:R-:W-:Y:S02]  /*0420*/  UISETP.EQ.U32.AND UP1, UPT, UR8, URZ, UPT ;  /* 0x000000ff0800728c */ /* 0x000fe4000bf22070 */
[----:B------:R-:W-:Y:S02]  /*0430*/  UPLOP3.LUT UP3, UPT, UPT, UPT, UPT, 0x80, 0x8 ;  /* 0x000000000008789c */ /* 0x000fe40003f6f070 */
[----:B---3--:R-:W-:-:S04]  /*0440*/  UISETP.NE.U32.AND UP0, UPT, UR4, URZ, UPT ;  /* 0x000000ff0400728c */ /* 0x008fc8000bf05070 */
[----:B------:R-:W-:-:S04]  /*0450*/  UISETP.NE.AND.EX UP0, UPT, UR5, URZ, UPT, UP0 ;  /* 0x000000ff0500728c */ /* 0x000fc8000bf05300 */
[----:B------:R-:W-:-:S04]  /*0460*/  UISETP.EQ.OR.EX UP2, UPT, UR9, URZ, !UP0, UP1 ;  /* 0x000000ff0900728c */ /* 0x000fc8000c742710 */
[----:B------:R-:W-:-:S06]  /*0470*/  UP2UR UR4, UPR, URZ, 0x4 ;  /* 0x00000004ff047883 */ /* 0x000fcc0008000000 */
[----:B------:R-:W-:Y:S01]  /*0480*/  MOV R149, UR4 ;  /* 0x0000000400957c02 */ /* 0x000fe20008000f00 */
[----:B------:R-:W-:Y:S06]  /*0490*/  BRA.U !UP2, `(.L_x_8) ;  /* 0x000000010a207547 */ /* 0x000fec000b800000 */
[----:B------:R-:W-:Y:S01]  /*04a0*/  UISETP.NE.U32.AND UP1, UPT, UR8, URZ, UPT ;  /* 0x000000ff0800728c */ /* 0x000fe2000bf25070 */
[----:B-----5:R-:W-:Y:S01]  /*04b0*/  FSETP.NEU.AND P0, PT, R73, RZ, PT ;  /* 0x000000ff4900720b */ /* 0x020fe20003f0d000 */
[----:B------:R-:W-:Y:S02]  /*04c0*/  USEL UR4, URZ, 0xffffffff, UP0 ;  /* 0xffffffffff047887 */ /* 0x000fe40008000000 */
[----:B------:R-:W-:-:S10]  /*04d0*/  UISETP.NE.AND.EX UP1, UPT, UR9, URZ, UPT, UP1 ;  /* 0x000000ff0900728c */ /* 0x000fd4000bf25310 */
[----:B------:R-:W-:Y:S01]  /*04e0*/  VOTEU.ANY UP0, P0 ;  /* 0x0000000000ff7886 */ /* 0x000fe20000000100 */
[----:B------:R-:W-:-:S04]  /*04f0*/  @!UP1 USEL UR4, URZ, 0xffffffff, UP0 ;  /* 0xffffffffff049887 */ /* 0x000fc80008000000 */
[----:B------:R-:W-:-:S04]  /*0500*/  ULOP3.LUT UR4, UR4, 0x1, URZ, 0xc0, !UPT ;  /* 0x0000000104047892 */ /* 0x000fc8000f8ec0ff */
[----:B------:R-:W-:-:S11]  /*0510*/  UISETP.NE.U32.AND UP3, UPT, UR4, 0x1, UPT ;  /* 0x000000010400788c */ /* 0x000fd6000bf65070 */
.L_x_8:
[----:B------:R-:W3:Y:S01]  /*0520*/  SHFL.IDX PT, R0, R147, RZ, 0x1f ;  /* 0x00001fff93007589 */ /* 0x000ee200000e0000 */
[----:B------:R-:W-:-:S04]  /*0530*/  UISETP.NE.AND UP0, UPT, UR17, 0x2, UPT ;  /* 0x000000021100788c */ /* 0x000fc8000bf05270 */
[----:B------:R-:W-:Y:S02]  /*0540*/  UISETP.EQ.AND UP1, UPT, UR46, URZ, !UP0 ;  /* 0x000000ff2e00728c */ /* 0x000fe4000c722270 */
[----:B------:R-:W-:-:S04]  /*0550*/  USEL UR41, URZ, 0x1, UP0 ;  /* 0x00000001ff297887 */ /* 0x000fc80008000000 */
[----:B------:R-:W-:Y:S02]  /*0560*/  PLOP3.LUT P3, PT, P1, PT, UP1, 0x80, 0x8 ;  /* 0x000000000008781c */ /* 0x000fe40000f6f018 */
[----:B---3--:R-:W-:-:S13]  /*0570*/  ISETP.NE.AND P0, PT, R0, RZ, PT ;  /* 0x000000ff0000720c */ /* 0x008fda0003f05270 */
[----:B------:R-:W-:Y:S05]  /*0580*/  @P0 BRA `(.L_x_9) ;  /* 0x00000000005c0947 */ /* 0x000fea0003800000 */
[----:B------:R-:W-:Y:S01]  /*0590*/  UMOV UR4, 0x400 ;  /* 0x0000040000047882 */ /* 0x000fe20000000000 */
[----:B------:R-:W-:Y:S01]  /*05a0*/  UMOV UR8, 0x1 ;  /* 0x0000000100087882 */ /* 0x000fe20000000000 */
[----:B------:R-:W-:Y:S01]  /*05b0*/  UMOV UR6, 0x2 ;  /* 0x0000000200067882 */ /* 0x000fe20000000000 */
[----:B------:R-:W-:Y:S02]  /*05c0*/  ULEA UR4, UR47, UR4, 0x18 ;  /* 0x000000042f047291 */ /* 0x000fe4000f8ec0ff */
[----:B------:R-:W-:-:S04]  /*05d0*/  UIADD3 UR8, UPT, UPT, -UR8, 0x100000, URZ ;  /* 0x0010000008087890 */ /* 0x000fc8000fffe1ff */
[----:B------:R-:W-:Y:S02]  /*05e0*/  USHF.L.U32 UR9, UR8, 0xb, URZ ;  /* 0x0000000b08097899 */ /* 0x000fe400080006ff */
[----:B------:R-:W-:Y:S02]  /*05f0*/  USHF.L.U32 UR8, UR8, 0x1, URZ ;  /* 0x0000000108087899 */ /* 0x000fe400080006ff */
[----:B------:R-:W-:-:S04]  /*0600*/  UIADD3 UR6, UPT, UPT, -UR6, 0x100000, URZ ;  /* 0x0010000006067890 */ /* 0x000fc8000fffe1ff */
[----:B------:R-:W-:Y:S02]  /*0610*/  USHF.L.U32 UR7, UR6, 0xb, URZ ;  /* 0x0000000b06077899 */ /* 0x000fe400080006ff */
[----:B------:R-:W-:Y:S01]  /*0620*/  USHF.L.U32 UR6, UR6, 0x1, URZ ;  /* 0x0000000106067899 */ /* 0x000fe200080006ff */
[----:B------:R-:W-:Y:S01]  /*0630*/  ELECT P0, URZ, PT ;  /* 0x0000000000ff782f */ /* 0x000fe20003800000 */
[----:B------:R-:W3:Y:S02]  /*0640*/  FENCE.VIEW.ASYNC.S ;  /* 0x00000000000073c6 */ /* 0x000ee40000000000 */
[----:B---3--:R3:W4:Y:S08]  /*0650*/  SYNCS.EXCH.64 URZ, [UR4], UR8 ;  /* 0x0000000804ff75b2 */ /* 0x0087300008000100 */
[----:B------:R3:W1:Y:S01]  /*0660*/  SYNCS.EXCH.64 URZ, [UR4+0x28], UR6 ;  /* 0x0000280604ff75b2 */ /* 0x0006620008000100 */
        /* <DEDUP_REMOVED lines=8> */
[----:B------:R-:W-:Y:S01]  /*06f0*/  NOP ;  /* 0x0000000000007918 */ /* 0x000fe20000000000 */
.L_x_9:
[----:B------:R-:W2:Y:S01]  /*0700*/  SHFL.IDX PT, R0, R147, RZ, 0x1f ;  /* 0x00001fff93007589 */ /* 0x000ea200000e0000 */
[----:B------:R-:W-:Y:S01]  /*0710*/  NOP ;  /* 0x0000000000007918 */ /* 0x000fe20000000000 */
[----:B--2---:R-:W-:-:S13]  /*0720*/  ISETP.NE.AND P0, PT, R0, 0x1, PT ;  /* 0x000000010000780c */ /* 0x004fda0003f05270 */
[----:B------:R-:W-:Y:S05]  /*0730*/  @P0 BRA `(.L_x_10) ;  /* 0x0000000000540947 */ /* 0x000fea0003800000 */
[----:B---3--:R-:W-:Y:S01]  /*0740*/  UMOV UR4, 0x400 ;  /* 0x0000040000047882 */ /* 0x008fe20000000000 */
        /* <DEDUP_REMOVED lines=10> */
[----:B------:R-:W2:Y:S02]  /*07f0*/  FENCE.VIEW.ASYNC.S ;  /* 0x00000000000073c6 */ /* 0x000ea40000000000 */
[----:B--2---:R2:W3:Y:S08]  /*0800*/  SYNCS.EXCH.64 URZ, [UR4+0x50], UR8 ;  /* 0x0000500804ff75b2 */ /* 0x0044f00008000100 */
        /* <DEDUP_REMOVED lines=8> */
.L_x_10:
[----:B------:R-:W4:Y:S01]  /*0890*/  SHFL.IDX PT, R0, R147, RZ, 0x1f ;  /* 0x00001fff93007589 */ /* 0x000f2200000e0000 */
[----:B------:R-:W-:Y:S01]  /*08a0*/  NOP ;  /* 0x0000000000007918 */ /* 0x000fe20000000000 */
[----:B----4-:R-:W-:-:S13]  /*08b0*/  ISETP.NE.AND P0, PT, R0, 0x3, PT ;  /* 0x000000030000780c */ /* 0x010fda0003f05270 */
[----:B------:R-:W-:Y:S05]  /*08c0*/  @P0 BRA `(.L_x_11) ;  /* 0x00000000002c0947 */ /* 0x000fea0003800000 */
[----:B--23--:R-:W-:Y:S01]  /*08d0*/  UMOV UR6, 0x400 ;  /* 0x0000040000067882 */ /* 0x00cfe20000000000 */
[----:B------:R-:W-:Y:S01]  /*08e0*/  UMOV UR4, 0x20 ;  /* 0x0000002000047882 */ /* 0x000fe20000000000 */
[----:B------:R-:W-:Y:S02]  /*08f0*/  ULEA UR6, UR47, UR6, 0x18 ;  /* 0x000000062f067291 */ /* 0x000fe4000f8ec0ff */
[----:B------:R-:W-:-:S04]  /*0900*/  UIADD3 UR4, UPT, UPT, -UR4, 0x100000, URZ ;  /* 0x0010000004047890 */ /* 0x000fc8000fffe1ff */
[----:B------:R-:W-:Y:S02]  /*0910*/  USHF.L.U32 UR5, UR4, 0xb, URZ ;  /* 0x0000000b04057899 */ /* 0x000fe400080006ff */
[----:B------:R-:W-:Y:S01]  /*0920*/  USHF.L.U32 UR4, UR4, 0x1, URZ ;  /* 0x0000000104047899 */ /* 0x000fe200080006ff */
[----:B------:R-:W-:Y:S01]  /*0930*/  ELECT P0, URZ, PT ;  /* 0x0000000000ff782f */ /* 0x000fe20003800000 */
[----:B------:R-:W2:Y:S10]  /*0940*/  FENCE.VIEW.ASYNC.S ;  /* 0x00000000000073c6 */ /* 0x000eb40000000000 */
[----:B--2---:R4:W2:Y:S01]  /*0950*/  SYNCS.EXCH.64 URZ, [UR6+0x90], UR4 ;  /* 0x0000900406ff75b2 */ /* 0x0048a20008000100 */
[----:B------:R4:W3:Y:S02]  /*0960*/  SYNCS.EXCH.64 URZ, [UR6+0x98], UR4 ;  /* 0x0000980406ff75b2 */ /* 0x0008e40008000100 */
[----:B----4-:R-:W-:Y:S01]  /*0970*/  NOP ;  /* 0x0000000000007918 */ /* 0x010fe20000000000 */
.L_x_11:
[----:B------:R-:W4:Y:S01]  /*0980*/  SHFL.IDX PT, R0, R147, RZ, 0x1f ;  /* 0x00001fff93007589 */ /* 0x000f2200000e0000 */
[----:B------:R-:W-:Y:S01]  /*0990*/  NOP ;  /* 0x0000000000007918 */ /* 0x000fe20000000000 */
[----:B----4-:R-:W-:-:S13]  /*09a0*/  ISETP.NE.AND P0, PT, R0, 0x4, PT ;  /* 0x000000040000780c */ /* 0x010fda0003f05270 */
[----:B------:R-:W-:Y:S05]  /*09b0*/  @P0 BRA `(.L_x_12) ;  /* 0x0000000000480947 */ /* 0x000fea0003800000 */
[----:B--23--:R-:W-:Y:S01]  /*09c0*/  UMOV UR4, 0x3a0 ;  /* 0x000003a000047882 */ /* 0x00cfe20000000000 */
[----:B------:R-:W-:Y:S01]  /*09d0*/  UMOV UR6, 0x400 ;  /* 0x0000040000067882 */ /* 0x000fe20000000000 */
[----:B------:R-:W-:Y:S01]  /*09e0*/  USEL UR4, UR4, 0x320, UP3 ;  /* 0x0000032004047887 */ /* 0x000fe20009800000 */
        /* <DEDUP_REMOVED lines=10> */
[----:B--2---:R4:W2:Y:S08]  /*0a90*/  SYNCS.EXCH.64 URZ, [UR6+0xa0], UR8 ;  /* 0x0000a00806ff75b2 */ /* 0x0048b00008000100 */
[----:B------:R4:W3:Y:S01]  /*0aa0*/  SYNCS.EXCH.64 URZ, [UR6+0xb0], UR4 ;  /* 0x0000b00406ff75b2 */ /* 0x0008e20008000100 */
[----:B------:R4:W1:Y:S01]  /*0ab0*/  SYNCS.EXCH.64 URZ, [UR6+0xa8], UR8 ;  /* 0x0000a80806ff75b2 */ /* 0x0008620008000100 */
[----:B------:R4:W1:Y:S02]  /*0ac0*/  SYNCS.EXCH.64 URZ, [UR6+0xb8], UR4 ;  /* 0x0000b80406ff75b2 */ /* 0x0008640008000100 */
[----:B----4-:R-:W-:Y:S01]  /*0ad0*/  NOP ;  /* 0x0000000000007918 */ /* 0x010fe20000000000 */
.L_x_12:
[----:B------:R-:W4:Y:S01]  /*0ae0*/  SHFL.IDX PT, R0, R147, RZ, 0x1f ;  /* 0x00001fff93007589 */ /* 0x000f2200000e0000 */
[----:B------:R-:W-:Y:S01]  /*0af0*/  NOP ;  /* 0x0000000000007918 */ /* 0x000fe20000000000 */
[----:B----4-:R-:W-:-:S13]  /*0b00*/  ISETP.NE.AND P0, PT, R0, 0x5, PT ;  /* 0x000000050000780c */ /* 0x010fda0003f05270 */
[----:B------:R-:W-:Y:S05]  /*0b10*/  @P0 BRA `(.L_x_13) ;  /* 0x0000000000440947 */ /* 0x000fea0003800000 */
[----:B--23--:R-:W-:Y:S01]  /*0b20*/  UMOV UR4, 0x400 ;  /* 0x0000040000047882 */ /* 0x00cfe20000000000 */
        /* <DEDUP_REMOVED lines=16> */
.L_x_13:
[----:B------:R-:W4:Y:S01]  /*0c30*/  SHFL.IDX PT, R0, R147, RZ, 0x1f ;  /* 0x00001fff93007589 */ /* 0x000f2200000e0000 */
[----:B------:R-:W-:Y:S01]  /*0c40*/  ISETP.NE.OR P1, PT, RZ, UR17, !P1 ;  /* 0x00000011ff007c0c */ /* 0x000fe2000cf25670 */
        /* <DEDUP_REMOVED lines=12> */
[----:B------:R4:W3:Y:S01]  /*0d10*/  SYNCS.EXCH.64 URZ, [UR4+0xf0], UR6 ;  /* 0x0000f00604ff75b2 */ /* 0x0008e20008000100 */
[----:B------:R4:W1:Y:S01]  /*0d20*/  SYNCS.EXCH.64 URZ, [UR4+0xe8], UR6 ;  /* 0x0000e80604ff75b2 */ /* 0x0008620008000100 */
[----:B------:R4:W1:Y:S02]  /*0d30*/  SYNCS.EXCH.64 URZ, [UR4+0xf8], UR6 ;  /* 0x0000f80604ff75b2 */ /* 0x0008640008000100 */
[----:B----4-:R-:W-:Y:S01]  /*0d40*/  NOP ;  /* 0x0000000000007918 */ /* 0x010fe20000000000 */
.L_x_14:
[----:B------:R-:W-:Y:S01]  /*0d50*/  VOTEU.ALL UP0, P1 ;  /* 0x0000000000ff7886 */ /* 0x000fe20000800000 */
[----:B--23--:R-:W-:Y:S01]  /*0d60*/  UMOV UR4, 0x20 ;  /* 0x0000002000047882 */ /* 0x00cfe20000000000 */
[----:B------:R-:W2:Y:S01]  /*0d70*/  LDCU UR7, c[0x0][0x36c] ;  /* 0x00006d80ff0777ac */ /* 0x000ea20008000800 */
[----:B------:R-:W-:Y:S01]  /*0d80*/  NOP ;  /* 0x0000000000007918 */ /* 0x000fe20000000000 */
[----:B------:R-:W-:Y:S01]  /*0d90*/  LOP3.LUT R0, R160, 0x1f, RZ, 0xc0, !PT ;  /* 0x0000001fa0007812 */ /* 0x000fe200078ec0ff */
[----:B------:R-:W-:Y:S01]  /*0da0*/  @!UP0 UMOV UR6, 0x400 ;  /* 0x0000040000068882 */ /* 0x000fe20000000000 */
[----:B------:R-:W-:-:S04]  /*0db0*/  @!UP0 UIADD3 UR4, UPT, UPT, -UR4, 0x100000, URZ ;  /* 0x0010000004048890 */ /* 0x000fc8000fffe1ff */
[----:B------:R-:W-:Y:S02]  /*0dc0*/  @!UP0 USHF.L.U32 UR5, UR4, 0xb, URZ ;  /* 0x0000000b04058899 */ /* 0x000fe400080006ff */
[----:B------:R-:W-:Y:S02]  /*0dd0*/  @!UP0 USHF.L.U32 UR4, UR4, 0x1, URZ ;  /* 0x0000000104048899 */ /* 0x000fe400080006ff */
[----:B------:R-:W-:Y:S01]  /*0de0*/  @!UP0 ULEA UR6, UR47, UR6, 0x18 ;  /* 0x000000062f068291 */ /* 0x000fe2000f8ec0ff */
[----:B------:R-:W-:Y:S01]  /*0df0*/  VOTEU.ALL UP0, P1 ;  /* 0x0000000000ff7886 */ /* 0x000fe20000800000 */
[----:B------:R-:W-:Y:S02]  /*0e00*/  UISETP.NE.AND UP4, UPT, UR17, URZ, UPT ;  /* 0x000000ff1100728c */ /* 0x000fe4000bf85270 */
[----:B--2---:R-:W-:Y:S01]  /*0e10*/  UISETP.EQ.U32.AND UP5, UPT, UR7, 0x1, UPT ;  /* 0x000000010700788c */ /* 0x004fe2000bfa2070 */
[----:B------:R-:W2:Y:S07]  /*0e20*/  FENCE.VIEW.ASYNC.S ;  /* 0x00000000000073c6 */ /* 0x000eae0000000000 */
[----:B--2---:R2:W3:Y:S01]  /*0e30*/  @!UP0 SYNCS.EXCH.64 URZ, [UR6+0x100], UR4 ;  /* 0x0001000406ff85b2 */ /* 0x0044e20008000100 */
[----:B------:R-:W-:Y:S05]  /*0e40*/  BRA.U !UP5, `(.L_x_15) ;  /* 0x000000010d087547 */ /* 0x000fea000b800000 */
[----:B-1-3--:R-:W-:Y:S01]  /*0e50*/  UCGABAR_ARV ;  /* 0x00000000000079c7 */ /* 0x00afe20008000000 */
[----:B------:R-:W-:Y:S05]  /*0e60*/  BRA `(.L_x_16) ;  /* 0x0000000000047947 */ /* 0x000fea0003800000 */
.L_x_15:
[----:B-1-3--:R-:W-:Y:S01]  /*0e70*/  NOP ;  /* 0x0000000000007918 */ /* 0x00afe20000000000 */
.L_x_16:
[----:B------:R-:W1:Y:S01]  /*0e80*/  S2UR UR16, SR_CTAID.X ;  /* 0x00000000001079c3 */ /* 0x000e620000002500 */
[----:B------:R-:W-:-:S05]  /*0e90*/  CS2R.32 R148, SR_CgaSize ;  /* 0x0000000000947805 */ /* 0x000fca0000008a00 */
[----:B------:R-:W-:-:S05]  /*0ea0*/  IMAD R148, R148, -0xa0, RZ ;  /* 0xffffff6094947824 */ /* 0x000fca00078e02ff */
[----:B--2---:R-:W-:-:S14]  /*0eb0*/  R2UR UR5, R148 ;  /* 0x00000000940572ca */ /* 0x004fdc00000e0000 */
[----:B------:R-:W2:Y:S01]  /*0ec0*/  LDCU UR5, c[0x0][UR5+0x2b0] ;  /* 0x00005600050577ac */ /* 0x000ea20008000800 */
[----:B------:R-:W-:-:S05]  /*0ed0*/  CS2R.32 R148, SR_CgaSize ;  /* 0x0000000000947805 */ /* 0x000fca0000008a00 */
[----:B------:R-:W-:-:S05]  /*0ee0*/  IMAD R148, R148, -0xa0, RZ ;  /* 0xffffff6094947824 */ /* 0x000fca00078e02ff */
[----:B------:R-:W-:-:S14]  /*0ef0*/  R2UR UR4, R148 ;  /* 0x00000000940472ca */ /* 0x000fdc00000e0000 */
[----:B------:R-:W3:Y:S01]  /*0f00*/  LDCU UR4, c[0x0][UR4+0x2b4] ;  /* 0x00005680040477ac */ /* 0x000ee20008000800 */
[----:B------:R-:W4:Y:S01]  /*0f10*/  S2UR UR7, SR_CTAID.Y ;  /* 0x00000000000779c3 */ /* 0x000f220000002600 */
[----:B------:R-:W-:-:S05]  /*0f20*/  CS2R.32 R148, SR_CgaSize ;  /* 0x0000000000947805 */ /* 0x000fca0000008a00 */
[----:B------:R-:W-:-:S05]  /*0f30*/  IMAD R148, R148, -0xa0, RZ ;  /* 0xffffff6094947824 */ /* 0x000fca00078e02ff */
[----:B------:R-:W-:-:S14]  /*0f40*/  R2UR UR8, R148 ;  /* 0x00000000940872ca */ /* 0x000fdc00000e0000 */
[----:B------:R-:W3:Y:S01]  /*0f50*/  LDCU UR8, c[0x0][UR8+0x2a0] ;  /* 0x00005400080877ac */ /* 0x000ee20008000800 */
[----:B------:R-:W3:Y:S01]  /*0f60*/  LDCU UR21, c[0x0][0xb24] ;  /* 0x00016480ff1577ac */ /* 0x000ee20008000800 */
[----:B------:R-:W1:Y:S01]  /*0f70*/  S2UR UR36, SR_CTAID.Z ;  /* 0x00000000002479c3 */ /* 0x000e620000002700 */
[----:B------:R-:W-:-:S05]  /*0f80*/  CS2R.32 R148, SR_CgaSize ;  /* 0x0000000000947805 */ /* 0x000fca0000008a00 */
[----:B------:R-:W-:-:S05]  /*0f90*/  IMAD R148, R148, -0xa0, RZ ;  /* 0xffffff6094947824 */ /* 0x000fca00078e02ff */
[----:B------:R-:W-:-:S14]  /*0fa0*/  R2UR UR63, R148 ;  /* 0x00000000943f72ca */ /* 0x000fdc00000e0000 */
[----:B------:R-:W3:Y:S01]  /*0fb0*/  LDCU UR63, c[0x0][UR63+0x2a4] ;  /* 0x000054803f3f77ac */ /* 0x000ee20008000800 */
[----:B------:R-:W-:Y:S02]  /*0fc0*/  UISETP.GT.U32.AND UP0, UPT, UR46, 0xffff, UPT ;  /* 0x0000ffff2e00788c */ /* 0x000fe4000bf04070 */
[----:B------:R-:W-:Y:S01]  /*0fd0*/  USHF.L.U32 UR27, UR47, 0xb, URZ ;  /* 0x0000000b2f1b7899 */ /* 0x000fe200080006ff */
[----:B-1----:R-:W-:Y:S01]  /*0fe0*/  I2FP.F32.U32 R3, UR16 ;  /* 0x0000001000037c45 */ /* 0x002fe20008201000 */
[----:B------:R-:W-:Y:S01]  /*0ff0*/  UMOV UR30, 0x5 ;  /* 0x00000005001e7882 */ /* 0x000fe20000000000 */
[----:B------:R-:W1:Y:S03]  /*1000*/  LDCU UR42, c[0x0][0xb24] ;  /* 0x00016480ff2a77ac */ /* 0x000e660008000800 */
[----:B--2---:R-:W-:Y:S01]  /*1010*/  FMUL R3, R3, UR5 ;  /* 0x0000000503037c20 */ /* 0x004fe20008400000 */
[----:B------:R-:W2:Y:S01]  /*1020*/  LDCU UR29, c[0x0][0xb30] ;  /* 0x00016600ff1d77ac */ /* 0x000ea20008000800 */
[----:B----4-:R-:W-:Y:S01]  /*1030*/  I2FP.F32.U32 R2, UR7 ;  /* 0x0000000700027c45 */ /* 0x010fe20008201000 */
[----:B------:R-:W-:-:S03]  /*1040*/  USHF.L.U32 UR45, UR16, 0x7, URZ ;  /* 0x00000007102d7899 */ /* 0x000fc600080006ff */
[----:B------:R-:W4:Y:S01]  /*1050*/  F2I.U32.TRUNC.NTZ R3, R3 ;  /* 0x0000000300037305 */ /* 0x000f22000020f000 */
[----:B------:R-:W-:Y:S01]  /*1060*/  USEL UR26, UR46, 0xffff, !UP0 ;  /* 0x0000ffff2e1a7887 */ /* 0x000fe2000c000000 */
[----:B---3--:R-:W-:Y:S01]  /*1070*/  FMUL R2, R2, UR4 ;  /* 0x0000000402027c20 */ /* 0x008fe20008400000 */
[----:B------:R-:W-:Y:S01]  /*1080*/  UISETP.GE.AND UP2, UPT, UR21, 0x1, UPT ;  /* 0x000000011500788c */ /* 0x000fe2000bf46270 */
[----:B------:R-:W-:-:S04]  /*1090*/  UMOV UR20, UR7 ;  /* 0x0000000700147c82 */ /* 0x000fc80008000000 */
[----:B------:R-:W3:Y:S01]  /*10a0*/  F2I.U32.TRUNC.NTZ R2, R2 ;  /* 0x0000000200027305 */ /* 0x000ee2000020f000 */
[----:B----4-:R-:W-:Y:S02]  /*10b0*/  R2UR UR4, R3 ;  /* 0x00000000030472ca */ /* 0x010fe400000e0000 */
[----:B------:R-:W-:Y:S02]  /*10c0*/  PRMT R3, RZ, 0x7610, R3 ;  /* 0x00007610ff037816 */ /* 0x000fe40000000003 */
[----:B---3--:R-:W-:Y:S02]  /*10d0*/  R2UR UR6, R2 ;  /* 0x00000000020672ca */ /* 0x008fe400000e0000 */
[----:B------:R-:W-:-:S07]  /*10e0*/  PRMT R2, RZ, 0x7610, R2 ;  /* 0x00007610ff027816 */ /* 0x000fce0000000002 */
[----:B------:R-:W-:-:S04]  /*10f0*/  UIADD3 UR5, UPT, UPT, -UR4, URZ, URZ ;  /* 0x000000ff04057290 */ /* 0x000fc8000fffe1ff */
[----:B------:R-:W-:Y:S02]  /*1100*/  UIMAD UR5, UR8, UR5, UR16 ;  /* 0x00000005080572a4 */ /* 0x000fe4000f8e0210 */
[----:B------:R-:W-:-:S04]  /*1110*/  UIADD3 UR4, UPT, UPT, -UR6, URZ, URZ ;  /* 0x000000ff06047290 */ /* 0x000fc8000fffe1ff */
[----:B------:R-:W-:Y:S01]  /*1120*/  IMAD.U32 R148, RZ, RZ, UR5 ;  /* 0x00000005ff947e24 */ /* 0x000fe2000f8e00ff */
[----:B------:R-:W-:Y:S01]  /*1130*/  UIMAD UR63, UR63, UR4, UR7 ;  /* 0x000000043f3f72a4 */ /* 0x000fe2000f8e0207 */
[----:B-12---:R-:W-:Y:S11]  /*1140*/  BRA.U UP4, `(.L_x_17) ;  /* 0x0000000104407547 */ /* 0x006ff6000b800000 */
[----:B------:R-:W-:-:S13]  /*1150*/  R2UR UR4, R148 ;  /* 0x00000000940472ca */ /* 0x000fda00000e0000 */
[----:B------:R-:W-:Y:S02]  /*1160*/  UISETP.GT.U32.AND UP0, UPT, UR4, 0x1, UPT ;  /* 0x000000010400788c */ /* 0x000fe4000bf04070 */
[----:B------:R-:W-:Y:S02]  /*1170*/  ULOP3.LUT UR4, UR4, 0xfffffffe, URZ, 0xc0, !UPT ;  /* 0xfffffffe04047892 */ /* 0x000fe4000f8ec0ff */
[----:B------:R-:W-:Y:S02]  /*1180*/  UISETP.NE.AND UP1, UPT, UR63, URZ, UP0 ;  /* 0x000000ff3f00728c */ /* 0x000fe40008725270 */
[----:B------:R-:W-:Y:S02]  /*1190*/  UISETP.NE.AND UP0, UPT, UR63, 0x1, UP0 ;  /* 0x000000013f00788c */ /* 0x000fe40008705270 */
[----:B------:R-:W-:Y:S02]  /*11a0*/  USEL UR7, URZ, 0x1, UP1 ;  /* 0x00000001ff077887 */ /* 0x000fe40008800000 */
[----:B------:R-:W-:-:S02]  /*11b0*/  USEL UR6, URZ, 0x4, UP0 ;  /* 0x00000004ff067887 */ /* 0x000fc40008000000 */
[----:B------:R-:W-:Y:S02]  /*11c0*/  USEL UR5, URZ, 0x2, UP1 ;  /* 0x00000002ff057887 */ /* 0x000fe40008800000 */
[----:B------:R-:W-:Y:S02]  /*11d0*/  ULEA UR4, UR63, UR4, 0x1 ;  /* 0x000000043f047291 */ /* 0x000fe4000f8e08ff */
[----:B------:R-:W-:Y:S02]  /*11e0*/  USEL UR8, URZ, 0x8, UP0 ;  /* 0x00000008ff087887 */ /* 0x000fe40008000000 */
[----:B------:R-:W-:-:S03]  /*11f0*/  UIADD3 UR5, UPT, UPT, UR5, UR6, UR7 ;  /* 0x0000000605057290 */ /* 0x000fc6000fffe007 */
[----:B------:R-:W-:Y:S01]  /*1200*/  UMOV UR6, 0x3 ;  /* 0x0000000300067882 */ /* 0x000fe20000000000 */
[----:B------:R-:W-:Y:S02]  /*1210*/  UIADD3 UR5, UPT, UPT, UR5, UR8, URZ ;  /* 0x0000000805057290 */ /* 0x000fe4000fffe0ff */
[----:B------:R-:W-:-:S04]  /*1220*/  USHF.L.U32 UR4, UR6, UR4, URZ ;  /* 0x0000000406047299 */ /* 0x000fc800080006ff */
[----:B------:R-:W-:Y:S02]  /*1230*/  MOV R3, UR5 ;  /* 0x0000000500037c02 */ /* 0x000fe40008000f00 */
[----:B------:R-:W-:Y:S02]  /*1240*/  IMAD.U32 R2, RZ, RZ, UR4 ;  /* 0x00000004ff027e24 */ /* 0x000fe4000f8e00ff */
.L_x_17:
[----:B------:R-:W-:Y:S05]  /*1250*/  BRA.U !UP2, `(.L_x_18) ;  /* 0x000000010ad47547 */ /* 0x000fea000b800000 */
[----:B------:R-:W1:Y:S01]  /*1260*/  LDCU.128 UR12, c[0x0][0xb10] ;  /* 0x00016200ff0c77ac */ /* 0x000e620008000c00 */
[----:B------:R-:W2:Y:S01]  /*1270*/  LDCU UR6, c[0x0][0x370] ;  /* 0x00006e00ff0677ac */ /* 0x000ea20008000800 */
[----:B------:R-:W3:Y:S01]  /*1280*/  LDCU UR5, c[0x0][0x374] ;  /* 0x00006e80ff0577ac */ /* 0x000ee20008000800 */
[----:B------:R-:W4:Y:S01]  /*1290*/  LDCU UR28, c[0x0][0xb0c] ;  /* 0x00016180ff1c77ac */ /* 0x000f220008000800 */
[----:B------:R-:W4:Y:S01]  /*12a0*/  LDCU UR4, c[0x0][0xb20] ;  /* 0x00016400ff0477ac */ /* 0x000f220008000800 */
[----:B------:R-:W4:Y:S01]  /*12b0*/  LDCU.64 UR8, c[0x0][0xb28] ;  /* 0x00016500ff0877ac */ /* 0x000f220008000a00 */
[----:B-1----:R-:W-:Y:S02]  /*12c0*/  UISETP.NE.AND UP0, UPT, UR14, 0x1, UPT ;  /* 0x000000010e00788c */ /* 0x002fe4000bf05270 */
[----:B---3--:R-:W-:Y:S02]  /*12d0*/  UIMAD.WIDE.U32 UR10, UR5, UR15, URZ ;  /* 0x0000000f050a72a5 */ /* 0x008fe4000f8e00ff */
[----:B--2---:R-:W-:-:S02]  /*12e0*/  UIMAD.WIDE.U32 UR22, UR6, UR12, URZ ;  /* 0x0000000c061672a5 */ /* 0x004fc4000f8e00ff */
[----:B----4-:R-:W-:Y:S02]  /*12f0*/  UISETP.NE.AND UP1, UPT, UR28, 0x1, UPT ;  /* 0x000000011c00788c */ /* 0x010fe4000bf25270 */
[----:B------:R-:W-:Y:S01]  /*1300*/  UISETP.NE.AND UP2, UPT, UR21, 0x1, UPT ;  /* 0x000000011500788c */ /* 0x000fe2000bf45270 */
[----:B------:R-:W-:Y:S02]  /*1310*/  UMOV UR10, UR11 ;  /* 0x0000000b000a7c82 */ /* 0x000fe40008000000 */
[----:B------:R-:W-:Y:S01]  /*1320*/  UMOV UR22, UR23 ;  /* 0x0000001700167c82 */ /* 0x000fe20008000000 */
[----:B------:R-:W-:Y:S02]  /*1330*/  @UP0 USHF.R.U32.HI UR5, URZ, UR4, UR10 ;  /* 0x00000004ff050299 */ /* 0x000fe4000801160a */
[----:B------:R-:W-:Y:S02]  /*1340*/  UIMAD.WIDE.U32 UR24, UR20, UR15, URZ ;  /* 0x0000000f141872a5 */ /* 0x000fe4000f8e00ff */
[----:B------:R-:W-:-:S02]  /*1350*/  UIMAD.WIDE.U32 UR10, UR5, UR8, URZ ;  /* 0x00000008050a72a5 */ /* 0x000fc4000f8e00ff */
[----:B------:R-:W-:Y:S02]  /*1360*/  @UP1 USHF.R.U32.HI UR6, URZ, UR13, UR22 ;  /* 0x0000000dff061299 */ /* 0x000fe40008011616 */
[----:B------:R-:W-:Y:S02]  /*1370*/  UIMAD.WIDE.U32 UR18, UR16, UR12, URZ ;  /* 0x0000000c101272a5 */ /* 0x000fe4000f8e00ff */
[----:B------:R-:W-:Y:S01]  /*1380*/  UIMAD.WIDE.U32 UR22, UR6, UR8, URZ ;  /* 0x00000008061672a5 */ /* 0x000fe2000f8e00ff */
[----:B------:R-:W-:Y:S01]  /*1390*/  UMOV UR24, UR25 ;  /* 0x0000001900187c82 */ /* 0x000fe20008000000 */
[----:B------:R-:W-:Y:S01]  /*13a0*/  UMOV UR10, UR11 ;  /* 0x0000000b000a7c82 */ /* 0x000fe20008000000 */
[----:B------:R-:W-:Y:S02]  /*13b0*/  USHF.R.U32.HI UR24, URZ, UR4, UR24 ;  /* 0x00000004ff187299 */ /* 0x000fe40008011618 */
[----:B------:R-:W-:Y:S02]  /*13c0*/  @UP2 USHF.R.U32.HI UR5, URZ, UR9, UR10 ;  /* 0x00000009ff052299 */ /* 0x000fe4000801160a */
[----:B------:R-:W-:Y:S01]  /*13d0*/  UMOV UR7, UR23 ;  /* 0x0000001700077c82 */ /* 0x000fe20008000000 */
[----:B------:R-:W-:Y:S01]  /*13e0*/  UMOV UR18, UR19 ;  /* 0x0000001300127c82 */ /* 0x000fe20008000000 */
[----:B------:R-:W-:-:S02]  /*13f0*/  @UP2 USHF.R.U32.HI UR6, URZ, UR9, UR7 ;  /* 0x00000009ff062299 */ /* 0x000fc40008011607 */
[----:B------:R-:W-:Y:S02]  /*1400*/  USHF.R.U32.HI UR13, URZ, UR13, UR18 ;  /* 0x0000000dff0d7299 */ /* 0x000fe40008011612 */
[----:B------:R-:W-:Y:S02]  /*1410*/  USEL UR4, UR20, UR24, !UP0 ;  /* 0x0000001814047287 */ /* 0x000fe4000c000000 */
[----:B------:R-:W-:Y:S02]  /*1420*/  UIMAD UR7, UR5, UR21, URZ ;  /* 0x00000015050772a4 */ /* 0x000fe4000f8e02ff */
[----:B------:R-:W-:Y:S02]  /*1430*/  USEL UR5, UR16, UR13, !UP1 ;  /* 0x0000000d10057287 */ /* 0x000fe4000c800000 */
[----:B------:R-:W-:Y:S02]  /*1440*/  UIMAD UR12, UR6, UR21, URZ ;  /* 0x00000015060c72a4 */ /* 0x000fe4000f8e02ff */
[----:B------:R-:W-:-:S02]  /*1450*/  UISETP.GE.AND UP0, UPT, UR4, UR7, UPT ;  /* 0x000000070400728c */ /* 0x000fc4000bf06270 */
[----:B------:R-:W-:Y:S02]  /*1460*/  UIMAD.WIDE.U32 UR10, UR4, UR8, URZ ;  /* 0x00000008040a72a5 */ /* 0x000fe4000f8e00ff */
[----:B------:R-:W-:Y:S02]  /*1470*/  UISETP.GE.OR UP0, UPT, UR5, UR12, UP0 ;  /* 0x0000000c0500728c */ /* 0x000fe40008706670 */
[----:B------:R-:W-:Y:S02]  /*1480*/  UIMAD.WIDE.U32 UR12, UR5, UR8, URZ ;  /* 0x00000008050c72a5 */ /* 0x000fe4000f8e00ff */
[----:B------:R-:W-:Y:S01]  /*1490*/  UIADD3 UR10, UPT, UPT, -UR4, URZ, URZ ;  /* 0x000000ff040a7290 */ /* 0x000fe2000fffe1ff */
[----:B------:R-:W-:Y:S01]  /*14a0*/  UMOV UR8, UR11 ;  /* 0x0000000b00087c82 */ /* 0x000fe20008000000 */
[----:B------:R-:W-:Y:S02]  /*14b0*/  UIADD3 UR11, UPT, UPT, -UR5, URZ, URZ ;  /* 0x000000ff050b7290 */ /* 0x000fe4000fffe1ff */
[----:B------:R-:W-:-:S03]  /*14c0*/  USHF.R.U32.HI UR8, URZ, UR9, UR8 ;  /* 0x00000009ff087299 */ /* 0x000fc60008011608 */
[----:B------:R-:W-:Y:S01]  /*14d0*/  @!UP0 UMOV UR7, UR13 ;  /* 0x0000000d00078c82 */ /* 0x000fe20008000000 */
[----:B------:R-:W-:Y:S02]  /*14e0*/  UIMAD UR20, UR14, UR10, UR20 ;  /* 0x0000000a0e1472a4 */ /* 0x000fe4000f8e0214 */
[----:B------:R-:W-:Y:S02]  /*14f0*/  USEL UR8, UR4, UR8, !UP2 ;  /* 0x0000000804087287 */ /* 0x000fe4000d000000 */
[----:B------:R-:W-:Y:S02]  /*1500*/  @!UP0 USHF.R.U32.HI UR7, URZ, UR9, UR7 ;  /* 0x00000009ff078299 */ /* 0x000fe40008011607 */
[----:B------:R-:W-:Y:S02]  /*1510*/  UIADD3 UR9, UPT, UPT, -UR8, URZ, URZ ;  /* 0x000000ff08097290 */ /* 0x000fe4000fffe1ff */
[----:B------:R-:W-:Y:S02]  /*1520*/  @!UP0 USEL UR7, UR5, UR7, !UP2 ;  /* 0x0000000705078287 */ /* 0x000fe4000d000000 */
[----:B------:R-:W-:-:S02]  /*1530*/  UIMAD UR9, UR21, UR9, UR4 ;  /* 0x00000009150972a4 */ /* 0x000fc4000f8e0204 */
[----:B------:R-:W-:Y:S02]  /*1540*/  @!UP0 UIADD3 UR8, UPT, UPT, UR8, -UR7, URZ ;  /* 0x8000000708088290 */ /* 0x000fe4000fffe0ff */
[----:B------:R-:W-:Y:S02]  /*1550*/  @!UP0 UIMAD UR6, UR9, UR6, UR7 ;  /* 0x00000006090682a4 */ /* 0x000fe4000f8e0207 */
[----:B------:R-:W-:Y:S02]  /*1560*/  @!UP0 UIMAD UR4, UR8, UR21, UR5 ;  /* 0x00000015080482a4 */ /* 0x000fe4000f8e0205 */
[----:B------:R-:W-:Y:S02]  /*1570*/  UIMAD UR16, UR28, UR11, UR16 ;  /* 0x0000000b1c1072a4 */ /* 0x000fe4000f8e0210 */
[----:B------:R-:W-:Y:S01]  /*1580*/  UIMAD UR20, UR4, UR14, UR20 ;  /* 0x0000000e041472a4 */ /* 0x000fe2000f8e0214 */
[----:B------:R-:W-:Y:S02]  /*1590*/  @!UP0 UMOV UR5, UR6 ;  /* 0x0000000600058c82 */ /* 0x000fe40008000000 */
[----:B------:R-:W-:-:S12]  /*15a0*/  UIMAD UR16, UR5, UR28, UR16 ;  /* 0x0000001c051072a4 */ /* 0x000fd8000f8e0210 */
.L_x_18:
[----:B------:R-:W-:Y:S02]  /*15b0*/  UISETP.NE.AND UP1, UPT, UR29, 0x1, UPT ;  /* 0x000000011d00788c */ /* 0x000fe4000bf25270 */
[----:B------:R-:W-:Y:S02]  /*15c0*/  ULOP3.LUT UR21, UR26, 0xffff, URZ, 0xc0, !UPT ;  /* 0x0000ffff1a157892 */ /* 0x000fe4000f8ec0ff */
[----:B------:R-:W-:Y:S02]  /*15d0*/  UISETP.NE.AND UP0, UPT, UR17, 0x2, UPT ;  /* 0x000000021100788c */ /* 0x000fe4000bf05270 */
[----:B------:R-:W-:Y:S02]  /*15e0*/  ULOP3.LUT UR22, UR27, 0x1000, URZ, 0xc0, !UPT ;  /* 0x000010001b167892 */ /* 0x000fe4000f8ec0ff */
[----:B------:R-:W-:Y:S02]  /*15f0*/  ULOP3.LUT UR45, UR45, 0x80, URZ, 0xc0, !UPT ;  /* 0x000000802d2d7892 */ /* 0x000fe4000f8ec0ff */
[----:B------:R-:W-:Y:S01]  /*1600*/  USHF.L.U32 UR21, UR30, UR21, URZ ;  /* 0x000000151e157299 */ /* 0x000fe200080006ff */
[----:B------:R-:W-:Y:S11]  /*1610*/  BRA.U UP1, `(.L_x_19) ;  /* 0x0000000101447547 */ /* 0x000ff6000b800000 */
[----:B------:R-:W1:Y:S01]  /*1620*/  LDCU.128 UR8, c[0x0][0xb10] ;  /* 0x00016200ff0877ac */ /* 0x000e620008000c00 */
[----:B------:R-:W2:Y:S01]  /*1630*/  LDCU UR12, c[0x0][0xb0c] ;  /* 0x00016180ff0c77ac */ /* 0x000ea20008000800 */
[----:B------:R-:W3:Y:S01]  /*1640*/  LDCU UR13, c[0x0][0xb20] ;  /* 0x00016400ff0d77ac */ /* 0x000ee20008000800 */
[----:B-1----:R-:W-:Y:S02]  /*1650*/  UIMAD.WIDE.U32 UR6, UR16, UR8, URZ ;  /* 0x00000008100672a5 */ /* 0x002fe4000f8e00ff */
[----:B------:R-:W-:Y:S02]  /*1660*/  UIMAD.WIDE.U32 UR4, UR20, UR11, URZ ;  /* 0x0000000b140472a5 */ /* 0x000fe4000f8e00ff */
[----:B--2---:R-:W-:Y:S02]  /*1670*/  UISETP.NE.AND UP2, UPT, UR12, 0x1, UPT ;  /* 0x000000010c00788c */ /* 0x004fe4000bf45270 */
[----:B------:R-:W-:Y:S01]  /*1680*/  UISETP.NE.AND UP1, UPT, UR10, 0x1, UPT ;  /* 0x000000010a00788c */ /* 0x000fe2000bf25270 */
[----:B------:R-:W-:-:S02]  /*1690*/  UMOV UR6, UR7 ;  /* 0x0000000700067c82 */ /* 0x000fc40008000000 */
[----:B------:R-:W-:Y:S01]  /*16a0*/  UMOV UR4, UR5 ;  /* 0x0000000500047c82 */ /* 0x000fe20008000000 */
[----:B------:R-:W-:Y:S02]  /*16b0*/  USHF.R.U32.HI UR6, URZ, UR9, UR6 ;  /* 0x00000009ff067299 */ /* 0x000fe40008011606 */
[----:B---3--:R-:W-:Y:S02]  /*16c0*/  USHF.R.U32.HI UR4, URZ, UR13, UR4 ;  /* 0x0000000dff047299 */ /* 0x008fe40008011604 */
[----:B------:R-:W-:Y:S02]  /*16d0*/  USEL UR5, UR16, UR6, !UP2 ;  /* 0x0000000610057287 */ /* 0x000fe4000d000000 */
[----:B------:R-:W-:-:S04]  /*16e0*/  USEL UR4, UR20, UR4, !UP1 ;  /* 0x0000000414047287 */ /* 0x000fc8000c800000 */
[----:B------:R-:W-:Y:S02]  /*16f0*/  UIADD3 UR6, UPT, UPT, UR5, -UR4, URZ ;  /* 0x8000000405067290 */ /* 0x000fe4000fffe0ff */
[----:B------:R-:W-:Y:S02]  /*1700*/  UIADD3 UR4, UPT, UPT, -UR5, UR4, URZ ;  /* 0x0000000405047290 */ /* 0x000fe4000fffe1ff */
[----:B------:R-:W-:Y:S02]  /*1710*/  UIMAD UR20, UR6, UR10, UR20 ;  /* 0x0000000a061472a4 */ /* 0x000fe4000f8e0214 */
[----:B------:R-:W-:-:S12]  /*1720*/  UIMAD UR16, UR4, UR12, UR16 ;  /* 0x0000000c041072a4 */ /* 0x000fd8000f8e0210 */
.L_x_19:
[----:B------:R-:W-:Y:S05]  /*1730*/  BRA.U !UP5, `(.L_x_20) ;  /* 0x000000010d0c7547 */ /* 0x000fea000b800000 */
[----:B------:R-:W-:Y:S01]  /*1740*/  UCGABAR_WAIT ;  /* 0x0000000000007dc7 */ /* 0x000fe20008000000 */
[----:B------:R-:W-:Y:S01]  /*1750*/  CCTL.IVALL ;  /* 0x00000000ff00798f */ /* 0x000fe20002000000 */
[----:B------:R-:W-:Y:S05]  /*1760*/  BRA `(.L_x_21) ;  /* 0x0000000000047947 */ /* 0x000fea0003800000 */
.L_x_20:
[----:B------:R-:W-:Y:S06]  /*1770*/  BAR.SYNC.DEFER_BLOCKING 0x0 ;  /* 0x0000000000007b1d */ /* 0x000fec0000010000 */
.L_x_21:
[----:B------:R-:W-:Y:S05]  /*1780*/  BRA.U UP0, `(.L_x_22) ;  /* 0x0000001500007547 */ /* 0x000fea000b800000 */
[----:B------:R-:W1:Y:S01]  /*1790*/  LDCU UR6, c[0x0][0x38c] ;  /* 0x00007180ff0677ac */ /* 0x000e620008000800 */
[----:B------:R-:W-:Y:S01]  /*17a0*/  PLOP3.LUT P1, PT, PT, PT, UP3, 0x80, 0x8 ;  /* 0x000000000008781c */ /* 0x000fe20003f2f038 */
[----:B------:R-:W-:Y:S01]  /*17b0*/  IMAD.MOV.U32 R12, RZ, RZ, 0x1 ;  /* 0x00000001ff0c7424 */ /* 0x000fe200078e00ff */
[----:B------:R-:W-:Y:S02]  /*17c0*/  ISETP.NE.AND P2, PT, R0, RZ, P3 ;  /* 0x000000ff0000720c */ /* 0x000fe40001f45270 */
[----:B------:R-:W-:Y:S02]  /*17d0*/  CS2R R10, SRZ ;  /* 0x00000000000a7805 */ /* 0x000fe4000001ff00 */
[----:B------:R-:W-:Y:S01]  /*17e0*/  PLOP3.LUT P1, PT, P1, PT, PT, 0x8, 0x80 ;  /* 0x000000000080781c */ /* 0x000fe20000f2e170 */
[----:B------:R-:W-:Y:S01]  /*17f0*/  IMAD.MOV.U32 R9, RZ, RZ, RZ ;  /* 0x000000ffff097224 */ /* 0x000fe200078e00ff */
[----:B------:R-:W2:Y:S01]  /*1800*/  LDCU UR38, c[0x0][0x370] ;  /* 0x00006e00ff2677ac */ /* 0x000ea20008000800 */
[----:B------:R-:W-:Y:S01]  /*1810*/  IMAD.MOV.U32 R8, RZ, RZ, 0x1 ;  /* 0x00000001ff087424 */ /* 0x000fe200078e00ff */
[----:B------:R-:W3:Y:S01]  /*1820*/  LDCU.64 UR26, c[0x0][0x348] ;  /* 0x00006900ff1a77ac */ /* 0x000ee20008000a00 */
[----:B------:R-:W-:Y:S01]  /*1830*/  ULEA.HI UR43, UR22, UR45, URZ, 0x1a ;  /* 0x0000002d162b7291 */ /* 0x000fe2000f8fd0ff */
[----:B------:R-:W4:Y:S01]  /*1840*/  LDCU UR37, c[0x0][0x374] ;  /* 0x00006e80ff2577ac */ /* 0x000f220008000800 */
[----:B-1----:R-:W-:-:S02]  /*1850*/  UIADD3 UR5, UPT, UPT, UR6, 0x3f, URZ ;  /* 0x0000003f06057890 */ /* 0x002fc4000fffe0ff */
[----:B------:R-:W-:Y:S02]  /*1860*/  UIADD3 UR46, UPT, UPT, UR6, 0x7e, URZ ;  /* 0x0000007e062e7890 */ /* 0x000fe4000fffe0ff */
[----:B------:R-:W-:Y:S01]  /*1870*/  USHF.R.S32.HI UR4, URZ, 0x1f, UR5 ;  /* 0x0000001fff047899 */ /* 0x000fe20008011405 */
[----:B------:R-:W-:-:S03]  /*1880*/  UMOV UR7, URZ ;  /* 0x000000ff00077c82 */ /* 0x000fc60008000000 */
[----:B------:R-:W-:Y:S02]  /*1890*/  ULEA.HI UR4, UR4, UR5, URZ, 0x6 ;  /* 0x0000000504047291 */ /* 0x000fe4000f8f30ff */
[----:B------:R-:W-:Y:S02]  /*18a0*/  UIADD3 UR5, UPT, UPT, UR6, -0x1, URZ ;  /* 0xffffffff06057890 */ /* 0x000fe4000fffe0ff */
[----:B------:R-:W-:Y:S02]  /*18b0*/  USHF.R.S32.HI UR40, URZ, 0x6, UR4 ;  /* 0x00000006ff287899 */ /* 0x000fe40008011404 */
[----:B------:R-:W-:Y:S02]  /*18c0*/  UISETP.GE.U32.AND UP1, UPT, UR5, -0x7f, UPT ;  /* 0xffffff810500788c */ /* 0x000fe4000bf26070 */
[----:B------:R-:W-:-:S04]  /*18d0*/  UISETP.LT.U32.AND UP0, UPT, UR40, 0x5, UPT ;  /* 0x000000052800788c */ /* 0x000fc8000bf01070 */
[----:B------:R-:W-:Y:S02]  /*18e0*/  USEL UR39, UR40, 0x5, UP0 ;  /* 0x0000000528277887 */ /* 0x000fe40008000000 */
[----:B------:R-:W-:Y:S02]  /*18f0*/  UISETP.NE.AND UP0, UPT, UR17, URZ, UPT ;  /* 0x000000ff1100728c */ /* 0x000fe4000bf05270 */
[----:B------:R-:W-:Y:S02]  /*1900*/  UIADD3 UR4, UPT, UPT, UR39, -0x1, URZ ;  /* 0xffffffff27047890 */ /* 0x000fe4000fffe0ff */
[----:B------:R-:W-:Y:S02]  /*1910*/  @UP1 UIADD3 UR4, UPT, UPT, UR39, URZ, URZ ;  /* 0x000000ff27041290 */ /* 0x000fe4000fffe0ff */
[----:B------:R-:W-:Y:S02]  /*1920*/  USEL UR23, UR41, 0x2, UP0 ;  /* 0x0000000229177887 */ /* 0x000fe40008000000 */
[----:B------:R-:W-:-:S02]  /*1930*/  UIADD3 UR44, UPT, UPT, UR40, -UR39, URZ ;  /* 0x80000027282c7290 */ /* 0x000fc4000fffe0ff */
[----:B------:R-:W-:Y:S02]  /*1940*/  UIADD3 UR25, UPT, UPT, UR4, 0x1, URZ ;  /* 0x0000000104197890 */ /* 0x000fe4000fffe0ff */
[----:B--234-:R-:W-:-:S12]  /*1950*/  UIADD3 UR41, UPT, UPT, -UR4, URZ, URZ ;  /* 0x000000ff04297290 */ /* 0x01cfd8000fffe1ff */
.L_x_42:
[----:B------:R-:W-:Y:S01]  /*1960*/  UISETP.NE.AND UP0, UPT, UR47, URZ, UPT ;  /* 0x000000ff2f00728c */ /* 0x000fe2000bf05270 */
[----:B-1----:R-:W1:Y:S08]  /*1970*/  S2UR UR47, SR_CgaCtaId ;  /* 0x00000000002f79c3 */ /* 0x002e700000008800 */
[----:B------:R-:W-:Y:S05]  /*1980*/  BRA.U UP0, `(.L_x_23) ;  /* 0x0000000100347547 */ /* 0x000fea000b800000 */
[----:B------:R-:W2:Y:S01]  /*1990*/  S2R R0, SR_CgaCtaId ;  /* 0x0000000000007919 */ /* 0x000ea20000008800 */
[----:B------:R-:W-:Y:S02]  /*19a0*/  MOV R3, 0x400 ;  /* 0x0000040000037802 */ /* 0x000fe40000000f00 */
[----:B------:R-:W-:Y:S02]  /*19b0*/  SHF.L.U32 R2, R8, 0x1f, RZ ;  /* 0x0000001f08027819 */ /* 0x000fe400000006ff */
[----:B--2---:R-:W-:-:S05]  /*19c0*/  LEA R0, R0, R3, 0x18 ;  /* 0x0000000300007211 */ /* 0x004fca00078ec0ff */
[----:B------:R-:W-:-:S04]  /*19d0*/  IMAD R3, R9, 0x8, R0 ;  /* 0x0000000809037824 */ /* 0x000fc800078e0200 */
[----:B------:R-:W2:Y:S02]  /*19e0*/  SYNCS.PHASECHK.TRANS64.TRYWAIT P0, [R3+URZ+0xf0], R2 ;  /* 0x0000f002030075a7 */ /* 0x000ea400080011ff */
[----:B--2---:R-:W-:Y:S05]  /*19f0*/  @!P0 BRA `(.L_x_24) ;  /* 0x000000a0002c8947 */ /* 0x004fea0003800000 */
.L_x_148:
[----:B------:R-:W-:Y:S01]  /*1a00*/  VIADD R9, R9, 0x1 ;  /* 0x0000000109097836 */ /* 0x000fe20000000000 */
[----:B------:R2:W-:Y:S04]  /*1a10*/  SYNCS.ARRIVE.TRANS64.A1T0 RZ, [R3+URZ+0xe0], RZ ;  /* 0x0000e0ff03ff79a7 */ /* 0x0005e800081000ff */
[----:B------:R-:W-:-:S04]  /*1a20*/  ISETP.NE.AND P0, PT, R9, 0x2, PT ;  /* 0x000000020900780c */ /* 0x000fc80003f05270 */
[----:B------:R-:W-:Y:S02]  /*1a30*/  SEL R9, R9, RZ, P0 ;  /* 0x000000ff09097207 */ /* 0x000fe40000000000 */
[----:B--2---:R-:W-:-:S04]  /*1a40*/  SEL R3, RZ, 0x1, P0 ;  /* 0x00000001ff037807 */ /* 0x004fc80000000000 */
[----:B------:R-:W-:-:S07]  /*1a50*/  LOP3.LUT R8, R8, R3, RZ, 0x3c, !PT ;  /* 0x0000000308087212 */ /* 0x000fce00078e3cff */
.L_x_23:
[----:B------:R-:W-:Y:S01]  /*1a60*/  UMOV UR6, 0x400 ;  /* 0x0000040000067882 */ /* 0x000fe20000000000 */
[----:B------:R-:W-:Y:S01]  /*1a70*/  SHF.L.U32 R0, R12, 0x1f, RZ ;  /* 0x0000001f0c007819 */ /* 0x000fe200000006ff */
[----:B-1----:R-:W-:Y:S02]  /*1a80*/  ULEA UR6, UR47, UR6, 0x18 ;  /* 0x000000062f067291 */ /* 0x002fe4000f8ec0ff */
[----:B------:R-:W-:Y:S02]  /*1a90*/  UISETP.GE.U32.AND UP0, UPT, UR46, 0x7f, UPT ;  /* 0x0000007f2e00788c */ /* 0x000fe4000bf06070 */
[----:B------:R-:W-:Y:S02]  /*1aa0*/  ULEA UR4, UR7, UR6, 0x3 ;  /* 0x0000000607047291 */ /* 0x000fe4000f8e18ff */
[----:B------:R-:W-:Y:S01]  /*1ab0*/  ULEA UR11, UR20, UR45, 0x8 ;  /* 0x0000002d140b7291 */ /* 0x000fe2000f8e40ff */
[----:B------:R-:W-:-:S06]  /*1ac0*/  UMOV UR13, URZ ;  /* 0x000000ff000d7c82 */ /* 0x000fcc0008000000 */
[----:B------:R1:W2:Y:S01]  /*1ad0*/  SYNCS.PHASECHK.TRANS64.TRYWAIT P0, [UR4+0x28], R0 ;  /* 0x00002800ff0075a7 */ /* 0x0002a20008001104 */
[----:B------:R-:W-:-:S04]  /*1ae0*/  ULEA.HI UR4, UR16, UR16, URZ, 0x1 ;  /* 0x0000001010047291 */ /* 0x000fc8000f8f08ff */
[----:B------:R-:W-:-:S04]  /*1af0*/  USHF.L.U32 UR4, UR4, 0x7, URZ ;  /* 0x0000000704047899 */ /* 0x000fc800080006ff */
[----:B------:R-:W-:-:S04]  /*1b00*/  ULOP3.LUT UR35, UR4, 0xffffff00, URZ, 0xc0, !UPT ;  /* 0xffffff0004237892 */ /* 0x000fc8000f8ec0ff */
[----:B------:R-:W-:Y:S01]  /*1b10*/  UIADD3 UR35, UPT, UPT, UR43, UR35, URZ ;  /* 0x000000232b237290 */ /* 0x000fe2000fffe0ff */
[----:B------:R-:W-:Y:S11]  /*1b20*/  BRA.U !UP0, `(.L_x_25) ;  /* 0x0000000108c47547 */ /* 0x000ff6000b800000 */
[----:B------:R-:W-:Y:S01]  /*1b30*/  UMOV UR16, UR41 ;  /* 0x0000002900107c82 */ /* 0x000fe20008000000 */
[----:B------:R-:W-:Y:S01]  /*1b40*/  UMOV UR4, UR7 ;  /* 0x0000000700047c82 */ /* 0x000fe20008000000 */
[----:B------:R-:W-:-:S05]  /*1b50*/  UMOV UR34, URZ ;  /* 0x000000ff00227c82 */ /* 0x000fca0008000000 */
.L_x_31:
[----:B------:R-:W-:Y:S01]  /*1b60*/  ULEA UR33, UR4, UR6, 0x3 ;  /* 0x0000000604217291 */ /* 0x000fe2000f8e18ff */
[----:B------:R-:W-:Y:S01]  /*1b70*/  @P3 MOV R2, 0x10000 ;  /* 0x0001000000023802 */ /* 0x000fe20000000f00 */
[----:B--234-:R-:W-:Y:S10]  /*1b80*/  @P0 BRA `(.L_x_26) ;  /* 0x00000000000c0947 */ /* 0x01cff40003800000 */
[----:B------:R-:W-:-:S04]  /*1b90*/  SHF.L.U32 R3, R12, 0x1f, RZ ;  /* 0x0000001f0c037819 */ /* 0x000fc800000006ff */
[----:B------:R-:W2:Y:S02]  /*1ba0*/  SYNCS.PHASECHK.TRANS64.TRYWAIT P0, [UR33+0x28], R3 ;  /* 0x00002803ff0075a7 */ /* 0x000ea40008001121 */
[----:B--2---:R-:W-:Y:S05]  /*1bb0*/  @!P0 BRA `(.L_x_27) ;  /* 0x0000009c00d08947 */ /* 0x004fea0003800000 */
.L_x_26:
[----:B------:R2:W-:Y:S01]  /*1bc0*/  @P3 SYNCS.ARRIVE.TRANS64 RZ, [UR33], R2 ;  /* 0x00000002ffff39a7 */ /* 0x0005e20008000021 */
[----:B------:R-:W-:Y:S02]  /*1bd0*/  ULOP3.LUT UR5, UR23, 0x2, URZ, 0xfc, !UPT ;  /* 0x0000000217057892 */ /* 0x000fe4000f8efcff */
[----:B------:R-:W-:Y:S02]  /*1be0*/  UIADD3 UR16, UPT, UPT, UR16, 0x1, URZ ;  /* 0x0000000110107890 */ /* 0x000fe4000fffe0ff */
[----:B------:R-:W-:Y:S02]  /*1bf0*/  UISETP.NE.AND UP0, UPT, UR5, 0x2, UPT ;  /* 0x000000020500788c */ /* 0x000fe4000bf05270 */
[----:B------:R-:W-:-:S07]  /*1c00*/  UISETP.NE.AND UP2, UPT, UR16, 0x1, UPT ;  /* 0x000000011000788c */ /* 0x000fce000bf45270 */
[----:B------:R-:W-:Y:S05]  /*1c10*/  BRA.U UP0, `(.L_x_28) ;  /* 0x0000000100047547 */ /* 0x000fea000b800000 */
[----:B------:R-:W-:Y:S05]  /*1c20*/  BPT.TRAP 0x1 ;  /* 0x000000040000795c */ /* 0x000fea0000300000 */
.L_x_28:
[----:B------:R-:W-:Y:S04]  /*1c30*/  BSSY.RECONVERGENT B0, `(.L_x_29) ;  /* 0x0000003000007945 */ /* 0x000fe80003800200 */
[----:B------:R-:W-:Y:S05]  /*1c40*/  @!P2 BRA `(.L_x_30) ;  /* 0x000000000004a947 */ /* 0x000fea0003800000 */
[----:B------:R-:W-:Y:S05]  /*1c50*/  BPT.TRAP 0x1 ;  /* 0x000000040000795c */ /* 0x000fea0000300000 */
.L_x_30:
[----:B------:R-:W-:Y:S05]  /*1c60*/  BSYNC.RECONVERGENT B0 ;  /* 0x0000000000007941 */ /* 0x000fea0003800200 */
.L_x_29:
[----:B------:R-:W-:Y:S02]  /*1c70*/  UIADD3 UR5, UPT, UPT, UR4, 0x1, URZ ;  /* 0x0000000104057890 */ /* 0x000fe4000fffe0ff */
[----:B------:R-:W-:Y:S02]  /*1c80*/  UIADD3 UR14, UP1, UPT, UR26, 0x80, URZ ;  /* 0x000000801a0e7890 */ /* 0x000fe4000ff3e0ff */
[----:B------:R-:W-:Y:S02]  /*1c90*/  UISETP.NE.AND UP0, UPT, UR5, 0x5, UPT ;  /* 0x000000050500788c */ /* 0x000fe4000bf05270 */
[----:B------:R-:W-:Y:S02]  /*1ca0*/  ULOP3.LUT UR33, UR33, 0xfefffff8, URZ, 0xc0, !UPT ;  /* 0xfefffff821217892 */ /* 0x000fe4000f8ec0ff */
[----:B------:R-:W-:Y:S02]  /*1cb0*/  USEL UR8, URZ, 0x1, UP0 ;  /* 0x00000001ff087887 */ /* 0x000fe40008000000 */
[----:B------:R-:W-:-:S02]  /*1cc0*/  USEL UR7, UR5, URZ, UP0 ;  /* 0x000000ff05077287 */ /* 0x000fc40008000000 */
[----:B------:R-:W-:Y:S02]  /*1cd0*/  UIADD3.X UR15, UPT, UPT, URZ, UR27, URZ, UP1, !UPT ;  /* 0x0000001bff0f7290 */ /* 0x000fe40008ffe4ff */
[----:B------:R-:W-:Y:S01]  /*1ce0*/  ULEA UR5, UR7, UR6, 0x3 ;  /* 0x0000000607057291 */ /* 0x000fe2000f8e18ff */
[----:B------:R-:W-:Y:S01]  /*1cf0*/  LOP3.LUT R12, R12, UR8, RZ, 0x3c, !PT ;  /* 0x000000080c0c7c12 */ /* 0x000fe2000f8e3cff */
[----:B------:R-:W-:Y:S02]  /*1d00*/  USHF.L.U32 UR8, UR4, 0xe, URZ ;  /* 0x0000000e04087899 */ /* 0x000fe400080006ff */
[----:B------:R-:W-:Y:S01]  /*1d10*/  UIADD3 UR4, UP0, UPT, UR26, 0x180, URZ ;  /* 0x000001801a047890 */ /* 0x000fe2000ff1e0ff */
[----:B-1----:R-:W-:Y:S01]  /*1d20*/  SHF.L.U32 R0, R12, 0x1f, RZ ;  /* 0x0000001f0c007819 */ /* 0x002fe200000006ff */
[----:B------:R-:W-:Y:S02]  /*1d30*/  ULEA UR32, UR22, UR8, 0x1 ;  /* 0x0000000816207291 */ /* 0x000fe4000f8e08ff */
[----:B------:R-:W-:Y:S01]  /*1d40*/  UPRMT UR13, URZ, 0x5410, UR21 ;  /* 0x00005410ff0d7896 */ /* 0x000fe20008000015 */
[----:B------:R3:W4:Y:S01]  /*1d50*/  SYNCS.PHASECHK.TRANS64.TRYWAIT P0, [UR5+0x28], R0 ;  /* 0x00002800ff0075a7 */ /* 0x0007220008001105 */
[----:B------:R-:W-:-:S02]  /*1d60*/  UIADD3 UR32, UPT, UPT, UR6, 0x10800, UR32 ;  /* 0x0001080006207890 */ /* 0x000fc4000fffe020 */
[----:B------:R-:W-:Y:S02]  /*1d70*/  UIADD3 UR8, UPT, UPT, UR6, 0x24800, UR8 ;  /* 0x0002480006087890 */ /* 0x000fe4000fffe008 */
[----:B------:R-:W-:Y:S01]  /*1d80*/  UIADD3.X UR5, UPT, UPT, URZ, UR27, URZ, UP0, !UPT ;  /* 0x0000001bff057290 */ /* 0x000fe200087fe4ff */
[----:B------:R-:W-:Y:S01]  /*1d90*/  UMOV UR18, 0x0 ;  /* 0x0000000000127882 */ /* 0x000fe20000000000 */
[----:B------:R-:W-:Y:S01]  /*1da0*/  UMOV UR19, 0x10000000 ;  /* 0x1000000000137882 */ /* 0x000fe20000000000 */
[----:B------:R-:W-:Y:S01]  /*1db0*/  UMOV UR10, UR34 ;  /* 0x00000022000a7c82 */ /* 0x000fe20008000000 */
[----:B------:R-:W-:Y:S01]  /*1dc0*/  UMOV UR12, UR36 ;  /* 0x00000024000c7c82 */ /* 0x000fe20008000000 */
[----:B------:R-:W-:Y:S01]  /*1dd0*/  UMOV UR9, UR33 ;  /* 0x0000002100097c82 */ /* 0x000fe20008000000 */
[----:B------:R1:W-:Y:S03]  /*1de0*/  UTMALDG.3D.MULTICAST.2CTA [UR32], [UR14], UR13, desc[UR18] ;  /* 0x000012200e0073b4 */ /* 0x0003e6000821180d */
[----:B------:R2:W-:Y:S01]  /*1df0*/  UTMALDG.3D.2CTA [UR8], [UR4], desc[UR18] ;  /* 0x00001208040075b4 */ /* 0x0005e20008211000 */
[----:B-1----:R-:W-:Y:S01]  /*1e00*/  UIADD3 UR34, UPT, UPT, UR34, 0x40, URZ ;  /* 0x0000004022227890 */ /* 0x002fe2000fffe0ff */
[----:B------:R-:W-:Y:S01]  /*1e10*/  UMOV UR13, UR25 ;  /* 0x00000019000d7c82 */ /* 0x000fe20008000000 */
[----:B--2---:R-:W-:Y:S01]  /*1e20*/  UMOV UR4, UR7 ;  /* 0x0000000700047c82 */ /* 0x004fe20008000000 */
[----:B------:R-:W-:Y:S09]  /*1e30*/  BRA.U UP2, `(.L_x_31) ;  /* 0xfffffffd02487547 */ /* 0x000ff2000b83ffff */
.L_x_25:
[----:B------:R-:W-:Y:S01]  /*1e40*/  ULEA UR4, UR7, UR6, 0x3 ;  /* 0x0000000607047291 */ /* 0x000fe2000f8e18ff */
[----:B-1-3--:R-:W-:Y:S01]  /*1e50*/  SHF.L.U32 R0, R12, 0x1f, RZ ;  /* 0x0000001f0c007819 */ /* 0x00afe200000006ff */
[----:B------:R-:W-:Y:S01]  /*1e60*/  @!P1 SYNCS.ARRIVE.TRANS64.A1T0 RZ, [UR6+0x98], RZ ;  /* 0x000098ffffff99a7 */ /* 0x000fe20008100006 */
[----:B------:R-:W-:-:S06]  /*1e70*/  UISETP.GT.AND UP0, UPT, UR40, UR39, UPT ;  /* 0x000000272800728c */ /* 0x000fcc000bf04270 */
[----:B--2-4-:R1:W2:Y:S03]  /*1e80*/  SYNCS.PHASECHK.TRANS64.TRYWAIT P0, [UR4+0x28], R0 ;  /* 0x00002800ff0075a7 */ /* 0x0142a60008001104 */
[----:B------:R-:W-:Y:S05]  /*1e90*/  BRA.U !UP0, `(.L_x_32) ;  /* 0x0000000108c47547 */ /* 0x000fea000b800000 */
[----:B------:R-:W-:Y:S01]  /*1ea0*/  UIADD3 UR24, UPT, UPT, UR44, UR13, URZ ;  /* 0x0000000d2c187290 */ /* 0x000fe2000fffe0ff */
[----:B------:R-:W-:-:S11]  /*1eb0*/  UMOV UR4, UR7 ;  /* 0x0000000700047c82 */ /* 0x000fd60008000000 */
.L_x_38:
[----:B------:R-:W-:Y:S01]  /*1ec0*/  ULEA UR17, UR4, UR6, 0x3 ;  /* 0x0000000604117291 */ /* 0x000fe2000f8e18ff */
[----:B--2---:R-:W-:Y:S01]  /*1ed0*/  @P3 MOV R2, 0x10000 ;  /* 0x0001000000023802 */ /* 0x004fe20000000f00 */
[----:B--2-4-:R-:W-:Y:S10]  /*1ee0*/  @P0 BRA `(.L_x_33) ;  /* 0x00000000000c0947 */ /* 0x014ff40003800000 */
[----:B------:R-:W-:-:S04]  /*1ef0*/  SHF.L.U32 R3, R12, 0x1f, RZ ;  /* 0x0000001f0c037819 */ /* 0x000fc800000006ff */
[----:B------:R-:W2:Y:S02]  /*1f00*/  SYNCS.PHASECHK.TRANS64.TRYWAIT P0, [UR17+0x28], R3 ;  /* 0x00002803ff0075a7 */ /* 0x000ea40008001111 */
[----:B--2---:R-:W-:Y:S05]  /*1f10*/  @!P0 BRA `(.L_x_34) ;  /* 0x0000009c00108947 */ /* 0x004fea0003800000 */
.L_x_33:
[----:B------:R2:W-:Y:S01]  /*1f20*/  @P3 SYNCS.ARRIVE.TRANS64 RZ, [UR17], R2 ;  /* 0x00000002ffff39a7 */ /* 0x0005e20008000011 */
[----:B------:R-:W-:-:S04]  /*1f30*/  ULOP3.LUT UR5, UR23, 0x2, URZ, 0xfc, !UPT ;  /* 0x0000000217057892 */ /* 0x000fc8000f8efcff */
[----:B------:R-:W-:-:S09]  /*1f40*/  UISETP.NE.AND UP0, UPT, UR5, 0x2, UPT ;  /* 0x000000020500788c */ /* 0x000fd2000bf05270 */
[----:B------:R-:W-:Y:S05]  /*1f50*/  BRA.U UP0, `(.L_x_35) ;  /* 0x0000000100047547 */ /* 0x000fea000b800000 */
[----:B------:R-:W-:Y:S05]  /*1f60*/  BPT.TRAP 0x1 ;  /* 0x000000040000795c */ /* 0x000fea0000300000 */
.L_x_35:
[----:B------:R-:W-:Y:S04]  /*1f70*/  BSSY.RECONVERGENT B0, `(.L_x_36) ;  /* 0x0000003000007945 */ /* 0x000fe80003800200 */
[----:B------:R-:W-:Y:S05]  /*1f80*/  @!P2 BRA `(.L_x_37) ;  /* 0x000000000004a947 */ /* 0x000fea0003800000 */
[----:B------:R-:W-:Y:S05]  /*1f90*/  BPT.TRAP 0x1 ;  /* 0x000000040000795c */ /* 0x000fea0000300000 */
.L_x_37:
[----:B------:R-:W-:Y:S05]  /*1fa0*/  BSYNC.RECONVERGENT B0 ;  /* 0x0000000000007941 */ /* 0x000fea0003800200 */
.L_x_36:
[----:B------:R-:W-:Y:S02]  /*1fb0*/  UIADD3 UR5, UPT, UPT, UR4, 0x1, URZ ;  /* 0x0000000104057890 */ /* 0x000fe4000fffe0ff */
[----:B------:R-:W-:Y:S02]  /*1fc0*/  USHF.L.U32 UR18, UR13, 0x6, URZ ;  /* 0x000000060d127899 */ /* 0x000fe400080006ff */
[----:B------:R-:W-:Y:S02]  /*1fd0*/  UISETP.NE.AND UP0, UPT, UR5, 0x5, UPT ;  /* 0x000000050500788c */ /* 0x000fe4000bf05270 */
[----:B------:R-:W-:Y:S02]  /*1fe0*/  ULOP3.LUT UR17, UR17, 0xfefffff8, URZ, 0xc0, !UPT ;  /* 0xfefffff811117892 */ /* 0x000fe4000f8ec0ff */
[----:B------:R-:W-:Y:S02]  /*1ff0*/  USEL UR8, URZ, 0x1, UP0 ;  /* 0x00000001ff087887 */ /* 0x000fe40008000000 */
[----:B------:R-:W-:-:S02]  /*2000*/  USEL UR7, UR5, URZ, UP0 ;  /* 0x000000ff05077287 */ /* 0x000fc40008000000 */
[----:B------:R-:W-:Y:S02]  /*2010*/  UIADD3 UR14, UP0, UPT, UR26, 0x180, URZ ;  /* 0x000001801a0e7890 */ /* 0x000fe4000ff1e0ff */
        /* <DEDUP_REMOVED lines=9> */
[----:B------:R-:W-:Y:S02]  /*20b0*/  UIADD3.X UR5, UPT, UPT, URZ, UR27, URZ, UP1, !UPT ;  /* 0x0000001bff057290 */ /* 0x000fe40008ffe4ff */
[----:B------:R-:W-:Y:S02]  /*20c0*/  UIADD3 UR8, UPT, UPT, UR6, 0x24800, UR8 ;  /* 0x0002480006087890 */ /* 0x000fe4000fffe008 */
[----:B------:R-:W-:Y:S01]  /*20d0*/  UIADD3.X UR15, UPT, UPT, URZ, UR27, URZ, UP0, !UPT ;  /* 0x0000001bff0f7290 */ /* 0x000fe200087fe4ff */
[----:B------:R-:W-:Y:S01]  /*20e0*/  UMOV UR28, 0x0 ;  /* 0x00000000001c7882 */ /* 0x000fe20000000000 */
[----:B------:R-:W-:Y:S01]  /*20f0*/  UMOV UR29, 0x10000000 ;  /* 0x10000000001d7882 */ /* 0x000fe20000000000 */
[----:B------:R-:W-:Y:S01]  /*2100*/  UMOV UR19, UR35 ;  /* 0x0000002300137c82 */ /* 0x000fe20008000000 */
[----:B------:R-:W-:Y:S01]  /*2110*/  UMOV UR20, UR36 ;  /* 0x0000002400147c82 */ /* 0x000fe20008000000 */
[----:B------:R-:W-:Y:S01]  /*2120*/  UMOV UR12, UR36 ;  /* 0x00000024000c7c82 */ /* 0x000fe20008000000 */
[----:B------:R1:W-:Y:S01]  /*2130*/  UTMALDG.3D.MULTICAST.2CTA [UR16], [UR4], UR10, desc[UR28] ;  /* 0x00001c10040073b4 */ /* 0x0003e2000821180a */
[----:B------:R-:W-:Y:S01]  /*2140*/  UMOV UR9, UR17 ;  /* 0x0000001100097c82 */ /* 0x000fe20008000000 */
[----:B------:R-:W-:-:S04]  /*2150*/  UIADD3 UR13, UPT, UPT, UR13, 0x1, URZ ;  /* 0x000000010d0d7890 */ /* 0x000fc8000fffe0ff */
[----:B------:R-:W-:Y:S01]  /*2160*/  UISETP.NE.AND UP0, UPT, UR13, UR24, UPT ;  /* 0x000000180d00728c */ /* 0x000fe2000bf05270 */
[----:B-1----:R-:W-:Y:S01]  /*2170*/  UMOV UR10, UR18 ;  /* 0x00000012000a7c82 */ /* 0x002fe20008000000 */
[----:B------:R-:W-:Y:S01]  /*2180*/  UMOV UR4, UR7 ;  /* 0x0000000700047c82 */ /* 0x000fe20008000000 */
[----:B------:R3:W-:Y:S06]  /*2190*/  UTMALDG.3D.2CTA [UR8], [UR14], desc[UR28] ;  /* 0x00001c080e0075b4 */ /* 0x0007ec0008211000 */
[----:B---3--:R-:W-:Y:S05]  /*21a0*/  BRA.U UP0, `(.L_x_38) ;  /* 0xfffffffd00447547 */ /* 0x008fea000b83ffff */
.L_x_32:
[C---:B------:R-:W-:Y:S01]  /*21b0*/  LEA R3, R11.reuse, UR6, 0x3 ;  /* 0x000000060b037c11 */ /* 0x040fe2000f8e18ff */
[----:B------:R-:W-:Y:S01]  /*21c0*/  NOP ;  /* 0x0000000000007918 */ /* 0x000fe20000000000 */
[----:B-1----:R-:W-:Y:S02]  /*21d0*/  SHF.L.U32 R0, R10, 0x1f, RZ ;  /* 0x0000001f0a007819 */ /* 0x002fe400000006ff */
[----:B------:R-:W-:Y:S02]  /*21e0*/  LEA R5, R11, UR6, 0x4 ;  /* 0x000000060b057c11 */ /* 0x000fe4000f8e20ff */
[----:B--2-4-:R-:W1:Y:S02]  /*21f0*/  SYNCS.PHASECHK.TRANS64.TRYWAIT P0, [R3+URZ+0xa0], R0 ;  /* 0x0000a000030075a7 */ /* 0x014e6400080011ff */
[----:B-1----:R-:W-:Y:S05]  /*2200*/  @!P0 BRA `(.L_x_39) ;  /* 0x00000098006c8947 */ /* 0x002fea0003800000 */
.L_x_151:
[----:B------:R-:W2:Y:S01]  /*2210*/  LDS.128 R4, [R5+0x110] ;  /* 0x0001100005047984 */ /* 0x000ea20000000c00 */
[----:B------:R-:W-:Y:S01]  /*2220*/  UISETP.GE.AND UP0, UPT, UR42, 0x1, UPT ;  /* 0x000000012a00788c */ /* 0x000fe2000bf06270 */
[----:B------:R-:W-:Y:S01]  /*2230*/  @!PT LDS RZ, [RZ] ;  /* 0x00000000fffff984 */ /* 0x000fe20000000800 */
[----:B------:R-:W-:Y:S01]  /*2240*/  @!PT LDS RZ, [RZ] ;  /* 0x00000000fffff984 */ /* 0x000fe20000000800 */
[----:B------:R-:W-:Y:S01]  /*2250*/  @!PT LDS RZ, [RZ] ;  /* 0x00000000fffff984 */ /* 0x000fe20000000800 */
[----:B------:R-:W-:Y:S01]  /*2260*/  @!PT LDS RZ, [RZ] ;  /* 0x00000000fffff984 */ /* 0x000fe20000000800 */
[----:B------:R3:W-:Y:S06]  /*2270*/  MEMBAR.ALL.CTA ;  /* 0x0000000000007992 */ /* 0x0007ec0000008000 */
[----:B---3--:R-:W3:Y:S01]  /*2280*/  FENCE.VIEW.ASYNC.S ;  /* 0x00000000000073c6 */ /* 0x008ee20000000000 */
[----:B--2---:R-:W-:-:S13]  /*2290*/  LOP3.LUT P0, RZ, R6, 0x1, RZ, 0xc0, !PT ;  /* 0x0000000106ff7812 */ /* 0x004fda000780c0ff */
[----:B---3--:R-:W-:Y:S01]  /*22a0*/  VOTEU.ANY UP1, P0 ;  /* 0x0000000000ff7886 */ /* 0x008fe20000020100 */
[----:B------:R-:W-:-:S13]  /*22b0*/  PLOP3.LUT P0, PT, PT, PT, UP1, 0x80, 0x8 ;  /* 0x000000000008781c */ /* 0x000fda0003f0f018 */
[----:B-1----:R-:W-:Y:S02]  /*22c0*/  @P0 LOP3.LUT R0, R5, 0xffff, RZ, 0xc0, !PT ;  /* 0x0000ffff05000812 */ /* 0x002fe400078ec0ff */
[----:B------:R-:W-:Y:S02]  /*22d0*/  @P0 MOV R2, R4 ;  /* 0x0000000400020202 */ /* 0x000fe40000000f00 */
[----:B------:R-:W-:Y:S01]  /*22e0*/  @P0 R2UR UR5, R0 ;  /* 0x00000000000502ca */ /* 0x000fe200000e0000 */
[----:B------:R-:W-:Y:S01]  /*22f0*/  VIADD R0, R3, 0xb0 ;  /* 0x000000b003007836 */ /* 0x000fe20000000000 */
[----:B------:R-:W-:Y:S02]  /*2300*/  @P0 SHF.R.U32.HI R4, RZ, 0x10, R5 ;  /* 0x00000010ff040819 */ /* 0x000fe40000011605 */
[----:B------:R-:W-:Y:S02]  /*2310*/  @P0 R2UR UR8, R2 ;  /* 0x00000000020802ca */ /* 0x000fe400000e0000 */
[----:B------:R-:W-:-:S02]  /*2320*/  PRMT R0, RZ, 0x654, R0 ;  /* 0x00000654ff007816 */ /* 0x000fc40000000000 */
[----:B------:R-:W-:Y:S02]  /*2330*/  @P0 R2UR UR4, R4 ;  /* 0x00000000040402ca */ /* 0x000fe400000e0000 */
[----:B------:R1:W-:Y:S03]  /*2340*/  SYNCS.ARRIVE.TRANS64.RED.A1T0 RZ, [R0+URZ], RZ ;  /* 0x000000ff00ff79a7 */ /* 0x0003e600081004ff */
[----:B------:R-:W-:-:S04]  /*2350*/  @UP1 UMOV UR30, UR5 ;  /* 0x00000005001e1c82 */ /* 0x000fc80008000000 */
[----:B------:R-:W-:-:S04]  /*2360*/  @UP1 UMOV UR31, UR8 ;  /* 0x00000008001f1c82 */ /* 0x000fc80008000000 */
[----:B------:R-:W-:Y:S01]  /*2370*/  @UP1 UMOV UR36, UR4 ;  /* 0x0000000400241c82 */ /* 0x000fe20008000000 */
[----:B------:R-:W-:Y:S05]  /*2380*/  BRA.U !UP0, `(.L_x_40) ;  /* 0x0000000108d47547 */ /* 0x000fea000b800000 */
[----:B------:R-:W2:Y:S01]  /*2390*/  LDCU.128 UR12, c[0x0][0xb10] ;  /* 0x00016200ff0c77ac */ /* 0x000ea20008000c00 */
[----:B------:R-:W3:Y:S01]  /*23a0*/  LDCU UR24, c[0x0][0xb20] ;  /* 0x00016400ff1877ac */ /* 0x000ee20008000800 */
[----:B------:R-:W4:Y:S01]  /*23b0*/  LDCU UR20, c[0x0][0xb0c] ;  /* 0x00016180ff1477ac */ /* 0x000f220008000800 */
[----:B------:R-:W1:Y:S01]  /*23c0*/  LDCU.64 UR10, c[0x0][0xb28] ;  /* 0x00016500ff0a77ac */ /* 0x000e620008000a00 */
[----:B------:R-:W-:Y:S02]  /*23d0*/  UISETP.NE.AND UP3, UPT, UR42, 0x1, UPT ;  /* 0x000000012a00788c */ /* 0x000fe4000bf65270 */
[----:B--2---:R-:W-:Y:S02]  /*23e0*/  UIMAD.WIDE.U32 UR8, UR37, UR15, URZ ;  /* 0x0000000f250872a5 */ /* 0x004fe4000f8e00ff */
[----:B------:R-:W-:Y:S02]  /*23f0*/  UIMAD.WIDE.U32 UR4, UR38, UR12, URZ ;  /* 0x0000000c260472a5 */ /* 0x000fe4000f8e00ff */
[----:B------:R-:W-:-:S02]  /*2400*/  UISETP.NE.AND UP0, UPT, UR14, 0x1, UPT ;  /* 0x000000010e00788c */ /* 0x000fc4000bf05270 */
[----:B------:R-:W-:Y:S01]  /*2410*/  UIMAD.WIDE.U32 UR28, UR30, UR15, URZ ;  /* 0x0000000f1e1c72a5 */ /* 0x000fe2000f8e00ff */
[----:B------:R-:W-:Y:S02]  /*2420*/  UMOV UR8, UR9 ;  /* 0x0000000900087c82 */ /* 0x000fe40008000000 */
[----:B------:R-:W-:Y:S01]  /*2430*/  UMOV UR4, UR5 ;  /* 0x0000000500047c82 */ /* 0x000fe20008000000 */
[----:B---3--:R-:W-:Y:S02]  /*2440*/  USHF.R.U32.HI UR8, URZ, UR24, UR8 ;  /* 0x00000018ff087299 */ /* 0x008fe40008011608 */
[----:B----4-:R-:W-:Y:S02]  /*2450*/  UISETP.NE.AND UP2, UPT, UR20, 0x1, UPT ;  /* 0x000000011400788c */ /* 0x010fe4000bf45270 */
[----:B------:R-:W-:Y:S02]  /*2460*/  USHF.R.U32.HI UR4, URZ, UR13, UR4 ;  /* 0x0000000dff047299 */ /* 0x000fe40008011604 */
[----:B------:R-:W-:-:S02]  /*2470*/  USEL UR5, UR37, UR8, !UP0 ;  /* 0x0000000825057287 */ /* 0x000fc4000c000000 */
[----:B------:R-:W-:Y:S02]  /*2480*/  USEL UR8, UR38, UR4, !UP2 ;  /* 0x0000000426087287 */ /* 0x000fe4000d000000 */
[----:B-1----:R-:W-:Y:S01]  /*2490*/  UIMAD.WIDE.U32 UR16, UR5, UR10, URZ ;  /* 0x0000000a051072a5 */ /* 0x002fe2000f8e00ff */
[----:B------:R-:W-:Y:S01]  /*24a0*/  UMOV UR4, UR29 ;  /* 0x0000001d00047c82 */ /* 0x000fe20008000000 */
[----:B------:R-:W-:Y:S02]  /*24b0*/  UIMAD.WIDE.U32 UR18, UR31, UR12, URZ ;  /* 0x0000000c1f1272a5 */ /* 0x000fe4000f8e00ff */
[----:B------:R-:W-:-:S03]  /*24c0*/  UIMAD.WIDE.U32 UR28, UR8, UR10, URZ ;  /* 0x0000000a081c72a5 */ /* 0x000fc6000f8e00ff */
[----:B------:R-:W-:Y:S01]  /*24d0*/  UMOV UR16, UR17 ;  /* 0x0000001100107c82 */ /* 0x000fe20008000000 */
[----:B------:R-:W-:Y:S02]  /*24e0*/  USHF.R.U32.HI UR4, URZ, UR24, UR4 ;  /* 0x00000018ff047299 */ /* 0x000fe40008011604 */
[----:B------:R-:W-:Y:S01]  /*24f0*/  @UP3 USHF.R.U32.HI UR5, URZ, UR11, UR16 ;  /* 0x0000000bff053299 */ /* 0x000fe20008011610 */
[----:B------:R-:W-:Y:S01]  /*2500*/  UMOV UR18, UR19 ;  /* 0x0000001300127c82 */ /* 0x000fe20008000000 */
[----:B------:R-:W-:Y:S01]  /*2510*/  UMOV UR28, UR29 ;  /* 0x0000001d001c7c82 */ /* 0x000fe20008000000 */
[----:B------:R-:W-:Y:S02]  /*2520*/  USHF.R.U32.HI UR13, URZ, UR13, UR18 ;  /* 0x0000000dff0d7299 */ /* 0x000fe40008011612 */
[----:B------:R-:W-:Y:S02]  /*2530*/  USEL UR4, UR30, UR4, !UP0 ;  /* 0x000000041e047287 */ /* 0x000fe4000c000000 */
[----:B------:R-:W-:-:S02]  /*2540*/  @UP3 USHF.R.U32.HI UR8, URZ, UR11, UR28 ;  /* 0x0000000bff083299 */ /* 0x000fc4000801161c */
[----:B------:R-:W-:Y:S02]  /*2550*/  UIMAD UR9, UR42, UR5, URZ ;  /* 0x000000052a0972a4 */ /* 0x000fe4000f8e02ff */
[----:B------:R-:W-:Y:S02]  /*2560*/  USEL UR5, UR31, UR13, !UP2 ;  /* 0x0000000d1f057287 */ /* 0x000fe4000d000000 */
[----:B------:R-:W-:Y:S02]  /*2570*/  UIMAD UR12, UR42, UR8, URZ ;  /* 0x000000082a0c72a4 */ /* 0x000fe4000f8e02ff */
[----:B------:R-:W-:Y:S02]  /*2580*/  UISETP.GE.AND UP0, UPT, UR4, UR9, UPT ;  /* 0x000000090400728c */ /* 0x000fe4000bf06270 */
[----:B------:R-:W-:Y:S02]  /*2590*/  UIMAD.WIDE.U32 UR16, UR4, UR10, URZ ;  /* 0x0000000a041072a5 */ /* 0x000fe4000f8e00ff */
[----:B------:R-:W-:-:S02]  /*25a0*/  UISETP.GE.OR UP0, UPT, UR5, UR12, UP0 ;  /* 0x0000000c0500728c */ /* 0x000fc40008706670 */
        /* <DEDUP_REMOVED lines=19> */
.L_x_40:
[----:B------:R-:W2:Y:S02]  /*26e0*/  LDCU UR4, c[0x0][0xb30] ;  /* 0x00016600ff0477ac */ /* 0x000ea40008000800 */
[----:B--2---:R-:W-:-:S09]  /*26f0*/  UISETP.NE.AND UP0, UPT, UR4, 0x1, UPT ;  /* 0x000000010400788c */ /* 0x004fd2000bf05270 */
[----:B------:R-:W-:Y:S05]  /*2700*/  BRA.U UP0, `(.L_x_41) ;  /* 0x0000000100447547 */ /* 0x000fea000b800000 */
[----:B------:R-:W2:Y:S01]  /*2710*/  LDCU.128 UR12, c[0x0][0xb10] ;  /* 0x00016200ff0c77ac */ /* 0x000ea20008000c00 */
[----:B------:R-:W3:Y:S01]  /*2720*/  LDCU UR10, c[0x0][0xb0c] ;  /* 0x00016180ff0a77ac */ /* 0x000ee20008000800 */
[----:B------:R-:W4:Y:S01]  /*2730*/  LDCU UR11, c[0x0][0xb20] ;  /* 0x00016400ff0b77ac */ /* 0x000f220008000800 */
[----:B--2---:R-:W-:Y:S02]  /*2740*/  UIMAD.WIDE.U32 UR8, UR31, UR12, URZ ;  /* 0x0000000c1f0872a5 */ /* 0x004fe4000f8e00ff */
[----:B------:R-:W-:Y:S02]  /*2750*/  UIMAD.WIDE.U32 UR4, UR30, UR15, URZ ;  /* 0x0000000f1e0472a5 */ /* 0x000fe4000f8e00ff */
[----:B---3--:R-:W-:Y:S02]  /*2760*/  UISETP.NE.AND UP2, UPT, UR10, 0x1, UPT ;  /* 0x000000010a00788c */ /* 0x008fe4000bf45270 */
[----:B------:R-:W-:Y:S01]  /*2770*/  UISETP.NE.AND UP0, UPT, UR14, 0x1, UPT ;  /* 0x000000010e00788c */ /* 0x000fe2000bf05270 */
[----:B------:R-:W-:-:S02]  /*2780*/  UMOV UR8, UR9 ;  /* 0x0000000900087c82 */ /* 0x000fc40008000000 */
[----:B------:R-:W-:Y:S01]  /*2790*/  UMOV UR4, UR5 ;  /* 0x0000000500047c82 */ /* 0x000fe20008000000 */
[----:B------:R-:W-:Y:S02]  /*27a0*/  USHF.R.U32.HI UR13, URZ, UR13, UR8 ;  /* 0x0000000dff0d7299 */ /* 0x000fe40008011608 */
[----:B----4-:R-:W-:Y:S02]  /*27b0*/  USHF.R.U32.HI UR4, URZ, UR11, UR4 ;  /* 0x0000000bff047299 */ /* 0x010fe40008011604 */
[----:B------:R-:W-:Y:S02]  /*27c0*/  USEL UR5, UR31, UR13, !UP2 ;  /* 0x0000000d1f057287 */ /* 0x000fe4000d000000 */
[----:B------:R-:W-:-:S04]  /*27d0*/  USEL UR4, UR30, UR4, !UP0 ;  /* 0x000000041e047287 */ /* 0x000fc8000c000000 */
[----:B------:R-:W-:Y:S02]  /*27e0*/  UIADD3 UR8, UPT, UPT, UR5, -UR4, URZ ;  /* 0x8000000405087290 */ /* 0x000fe4000fffe0ff */
[----:B------:R-:W-:Y:S02]  /*27f0*/  UIADD3 UR4, UPT, UPT, -UR5, UR4, URZ ;  /* 0x0000000405047290 */ /* 0x000fe4000fffe1ff */
[----:B------:R-:W-:Y:S02]  /*2800*/  UIMAD UR30, UR8, UR14, UR30 ;  /* 0x0000000e081e72a4 */ /* 0x000fe4000f8e021e */
[----:B------:R-:W-:-:S12]  /*2810*/  UIMAD UR31, UR4, UR10, UR31 ;  /* 0x0000000a041f72a4 */ /* 0x000fd8000f8e021f */
.L_x_41:
[----:B------:R-:W-:Y:S01]  /*2820*/  VIADD R11, R11, 0x1 ;  /* 0x000000010b0b7836 */ /* 0x000fe20000000000 */
[----:B------:R-:W-:Y:S01]  /*2830*/  R2UR UR4, R148 ;  /* 0x00000000940472ca */ /* 0x000fe200000e0000 */
[----:B------:R-:W-:Y:S01]  /*2840*/  UIADD3 UR20, UPT, UPT, UR30, UR63, URZ ;  /* 0x0000003f1e147290 */ /* 0x000fe2000fffe0ff */
[----:B------:R-:W-:Y:S02]  /*2850*/  PLOP3.LUT P1, PT, PT, PT, PT, 0x80, 0x8 ;  /* 0x000000000008781c */ /* 0x000fe40003f2f070 */
[----:B------:R-:W-:-:S04]  /*2860*/  ISETP.NE.AND P0, PT, R11, 0x2, PT ;  /* 0x000000020b00780c */ /* 0x000fc80003f05270 */
[----:B------:R-:W-:Y:S02]  /*2870*/  SEL R3, RZ, 0x1, P0 ;  /* 0x00000001ff037807 */ /* 0x000fe40000000000 */
[----:B------:R-:W-:Y:S02]  /*2880*/  SEL R11, R11, RZ, P0 ;  /* 0x000000ff0b0b7207 */ /* 0x000fe40000000000 */
[----:B------:R-:W-:Y:S01]  /*2890*/  LOP3.LUT R10, R10, R3, RZ, 0x3c, !PT ;  /* 0x000000030a0a7212 */ /* 0x000fe200078e3cff */
[----:B------:R-:W-:Y:S01]  /*28a0*/  UIADD3 UR16, UPT, UPT, UR31, UR4, URZ ;  /* 0x000000041f107290 */ /* 0x000fe2000fffe0ff */
[----:B------:R-:W-:Y:S11]  /*28b0*/  BRA.U UP1, `(.L_x_42) ;  /* 0xfffffff101287547 */ /* 0x000ff6000b83ffff */
[----:B------:R-:W-:Y:S01]  /*28c0*/  UIADD3 UR8, UPT, UPT, UR6, 0x28, URZ ;  /* 0x0000002806087890 */ /* 0x000fe2000fffe0ff */
[----:B------:R-:W-:-:S03]  /*28d0*/  SHF.L.U32 R3, R12, 0x1f, RZ ;  /* 0x0000001f0c037819 */ /* 0x000fc600000006ff */
[----:B------:R-:W-:-:S09]  /*28e0*/  ULEA UR4, UR7, UR8, 0x3 ;  /* 0x0000000807047291 */ /* 0x000fd2000f8e18ff */
[----:B------:R-:W2:Y:S02]  /*28f0*/  SYNCS.PHASECHK.TRANS64.TRYWAIT P0, [UR4], R3 ;  /* 0x00000003ff0075a7 */ /* 0x000ea40008001104 */
[----:B--2---:R-:W-:Y:S05]  /*2900*/  @!P0 BRA `(.L_x_43) ;  /* 0x0000009000c08947 */ /* 0x004fea0003800000 */
.L_x_153:
[----:B------:R-:W-:-:S04]  /*2910*/  UIADD3 UR4, UPT, UPT, UR7, 0x1, URZ ;  /* 0x0000000107047890 */ /* 0x000fc8000fffe0ff */
[----:B------:R-:W-:-:S04]  /*2920*/  UISETP.NE.AND UP0, UPT, UR4, 0x5, UPT ;  /* 0x000000050400788c */ /* 0x000fc8000bf05270 */
[----:B------:R-:W-:Y:S02]  /*2930*/  USEL UR6, URZ, 0x1, UP0 ;  /* 0x00000001ff067887 */ /* 0x000fe40008000000 */
[----:B------:R-:W-:-:S04]  /*2940*/  USEL UR4, UR4, URZ, UP0 ;  /* 0x000000ff04047287 */ /* 0x000fc80008000000 */
[----:B------:R-:W-:Y:S01]  /*2950*/  ULEA UR5, UR4, UR8, 0x3 ;  /* 0x0000000804057291 */ /* 0x000fe2000f8e18ff */
[----:B------:R-:W-:-:S04]  /*2960*/  LOP3.LUT R2, R12, UR6, RZ, 0x3c, !PT ;  /* 0x000000060c027c12 */ /* 0x000fc8000f8e3cff */
[----:B-1----:R-:W-:-:S04]  /*2970*/  SHF.L.U32 R3, R2, 0x1f, RZ ;  /* 0x0000001f02037819 */ /* 0x002fc800000006ff */
[----:B------:R-:W1:Y:S02]  /*2980*/  SYNCS.PHASECHK.TRANS64.TRYWAIT P0, [UR5], R3 ;  /* 0x00000003ff0075a7 */ /* 0x000e640008001105 */
[----:B-1----:R-:W-:Y:S05]  /*2990*/  @!P0 BRA `(.L_x_44) ;  /* 0x0000009000b48947 */ /* 0x002fea0003800000 */
.L_x_155:
        /* <DEDUP_REMOVED lines=9> */
.L_x_157:
        /* <DEDUP_REMOVED lines=9> */
.L_x_159:
[----:B------:R-:W-:-:S04]  /*2ac0*/  UIADD3 UR4, UPT, UPT, UR4, 0x1, URZ ;  /* 0x0000000104047890 */ /* 0x000fc8000fffe0ff */
[----:B------:R-:W-:-:S04]  /*2ad0*/  UISETP.NE.AND UP0, UPT, UR4, 0x5, UPT ;  /* 0x000000050400788c */ /* 0x000fc8000bf05270 */
[----:B------:R-:W-:Y:S02]  /*2ae0*/  USEL UR5, URZ, 0x1, UP0 ;  /* 0x00000001ff057887 */ /* 0x000fe40008000000 */
[----:B------:R-:W-:-:S04]  /*2af0*/  USEL UR4, UR4, URZ, UP0 ;  /* 0x000000ff04047287 */ /* 0x000fc80008000000 */
[----:B------:R-:W-:Y:S01]  /*2b00*/  ULEA UR4, UR4, UR8, 0x3 ;  /* 0x0000000804047291 */ /* 0x000fe2000f8e18ff */
[----:B-1----:R-:W-:-:S04]  /*2b10*/  LOP3.LUT R3, R2, UR5, RZ, 0x3c, !PT ;  /* 0x0000000502037c12 */ /* 0x002fc8000f8e3cff */
[----:B------:R-:W-:Y:S01]  /*2b20*/  SHF.L.U32 R3, R3, 0x1f, RZ ;  /* 0x0000001f03037819 */ /* 0x000fe200000006ff */
[----:B------:R-:W-:-:S07]  /*2b30*/  IMAD.U32 R0, RZ, RZ, UR4 ;  /* 0x00000004ff007e24 */ /* 0x000fce000f8e00ff */
.L_x_47:
[----:B-1----:R1:W2:Y:S02]  /*2b40*/  SYNCS.PHASECHK.TRANS64.TRYWAIT P0, [R0+URZ], R3 ;  /* 0x00000003000075a7 */ /* 0x0022a400080011ff */
[----:B--2---:R-:W-:Y:S05]  /*2b50*/  @!P0 NANOSLEEP.SYNCS 0x989680 ;  /* 0x009896800000895d */ /* 0x004fea0003900000 */
[----:B------:R-:W2:Y:S02]  /*2b60*/  @!P0 SYNCS.PHASECHK.TRANS64 P0, [R0+URZ], R3 ;  /* 0x00000003000085a7 */ /* 0x000ea400080010ff */
[----:B--2---:R-:W-:Y:S05]  /*2b70*/  @P0 EXIT ;  /* 0x000000000000094d */ /* 0x004fea0003800000 */
[----:B------:R-:W-:Y:S05]  /*2b80*/  BRA `(.L_x_47) ;  /* 0xfffffffc00ec7947 */ /* 0x000fea000383ffff */
.L_x_22:
[----:B------:R-:W-:-:S04]  /*2b90*/  UISETP.NE.AND UP0, UPT, UR47, URZ, UPT ;  /* 0x000000ff2f00728c */ /* 0x000fc8000bf05270 */
[----:B------:R-:W-:-:S09]  /*2ba0*/  UISETP.NE.OR UP0, UPT, UR17, 0x1, UP0 ;  /* 0x000000011100788c */ /* 0x000fd20008705670 */
[----:B------:R-:W-:Y:S05]  /*2bb0*/  BRA.U UP0, `(.L_x_48) ;  /* 0x0000000500487547 */ /* 0x000fea000b800000 */
[----:B------:R-:W-:Y:S01]  /*2bc0*/  ISETP.GE.U32.AND P2, PT, R0, 0x4, PT ;  /* 0x000000040000780c */ /* 0x000fe20003f46070 */
[----:B------:R-:W-:Y:S01]  /*2bd0*/  IMAD.MOV.U32 R12, RZ, RZ, 0x1 ;  /* 0x00000001ff0c7424 */ /* 0x000fe200078e00ff */
[----:B------:R-:W-:Y:S02]  /*2be0*/  CS2R R10, SRZ ;  /* 0x00000000000a7805 */ /* 0x000fe4000001ff00 */
[----:B------:R-:W-:Y:S01]  /*2bf0*/  CS2R R8, SRZ ;  /* 0x0000000000087805 */ /* 0x000fe2000001ff00 */
[----:B------:R-:W-:Y:S01]  /*2c00*/  UMOV UR6, 0x400 ;  /* 0x0000040000067882 */ /* 0x000fe20000000000 */
[----:B------:R-:W-:Y:S01]  /*2c10*/  UMOV UR5, URZ ;  /* 0x000000ff00057c82 */ /* 0x000fe20008000000 */
[----:B------:R-:W-:-:S12]  /*2c20*/  ULEA UR6, UR47, UR6, 0x18 ;  /* 0x000000062f067291 */ /* 0x000fd8000f8ec0ff */
.L_x_52:
[----:B------:R-:W-:Y:S02]  /*2c30*/  LEA R2, R8, UR6, 0x3 ;  /* 0x0000000608027c11 */ /* 0x000fe4000f8e18ff */
[----:B------:R-:W-:-:S03]  /*2c40*/  SHF.L.U32 R5, R9, 0x1f, RZ ;  /* 0x0000001f09057819 */ /* 0x000fc600000006ff */
[----:B------:R-:W-:Y:S01]  /*2c50*/  VIADD R4, R2, 0xf0 ;  /* 0x000000f002047836 */ /* 0x000fe20000000000 */
[----:B------:R-:W1:Y:S02]  /*2c60*/  SYNCS.PHASECHK.TRANS64.TRYWAIT P0, [R2+URZ+0xe0], R5 ;  /* 0x0000e005020075a7 */ /* 0x000e6400080011ff */
[----:B-1----:R-:W-:Y:S05]  /*2c70*/  @!P0 BRA `(.L_x_49) ;  /* 0x0000009000448947 */ /* 0x002fea0003800000 */
.L_x_160:
[----:B------:R-:W-:Y:S01]  /*2c80*/  ULEA UR4, UR5, UR6, 0x3 ;  /* 0x0000000605047291 */ /* 0x000fe2000f8e18ff */
[----:B------:R-:W-:Y:S02]  /*2c90*/  PRMT R4, RZ, 0x654, R4 ;  /* 0x00000654ff047816 */ /* 0x000fe40000000004 */
[----:B-1----:R-:W-:Y:S01]  /*2ca0*/  SHF.L.U32 R5, R12, 0x1f, RZ ;  /* 0x0000001f0c057819 */ /* 0x002fe200000006ff */
[----:B------:R-:W-:Y:S01]  /*2cb0*/  UIADD3 UR7, UPT, UPT, UR4, 0xa0, URZ ;  /* 0x000000a004077890 */ /* 0x000fe2000fffe0ff */
[----:B------:R1:W-:Y:S05]  /*2cc0*/  SYNCS.ARRIVE.TRANS64.RED.A1T0 RZ, [R4+URZ], RZ ;  /* 0x000000ff04ff79a7 */ /* 0x0003ea00081004ff */
[----:B------:R-:W-:Y:S01]  /*2cd0*/  IMAD.U32 R7, RZ, RZ, UR7 ;  /* 0x00000007ff077e24 */ /* 0x000fe2000f8e00ff */
[----:B------:R-:W2:Y:S04]  /*2ce0*/  SYNCS.PHASECHK.TRANS64.TRYWAIT P0, [UR4+0xb0], R5 ;  /* 0x0000b005ff0075a7 */ /* 0x000ea80008001104 */
[----:B------:R-:W-:Y:S01]  /*2cf0*/  PRMT R6, R0, 0x654, R7 ;  /* 0x0000065400067816 */ /* 0x000fe20000000007 */
[----:B-1----:R-:W-:Y:S01]  /*2d00*/  @!P2 IMAD.MOV.U32 R4, RZ, RZ, 0x10 ;  /* 0x00000010ff04a424 */ /* 0x002fe200078e00ff */
[----:B--2---:R-:W-:Y:S06]  /*2d10*/  @!P0 BRA `(.L_x_50) ;  /* 0x0000009000308947 */ /* 0x004fec0003800000 */
.L_x_162:
[----:B------:R-:W-:Y:S01]  /*2d20*/  ULEA UR8, UR5, UR6, 0x4 ;  /* 0x0000000605087291 */ /* 0x000fe2000f8e20ff */
[----:B------:R-:W-:Y:S01]  /*2d30*/  SEL R3, R6, R3, !P2 ;  /* 0x0000000306037207 */ /* 0x000fe20005000000 */
[----:B------:R-:W-:Y:S01]  /*2d40*/  UIADD3 UR9, UPT, UPT, UR4, 0xa0, URZ ;  /* 0x000000a004097890 */ /* 0x000fe2000fffe0ff */
[----:B-1----:R-:W-:Y:S01]  /*2d50*/  LEA R2, R11, UR6, 0x3 ;  /* 0x000000060b027c11 */ /* 0x002fe2000f8e18ff */
[----:B------:R-:W-:Y:S01]  /*2d60*/  UIADD3 UR8, UPT, UPT, UR8, 0x110, URZ ;  /* 0x0000011008087890 */ /* 0x000fe2000fffe0ff */
[----:B------:R-:W-:Y:S01]  /*2d70*/  SHF.L.U32 R5, R10, 0x1f, RZ ;  /* 0x0000001f0a057819 */ /* 0x000fe200000006ff */
[----:B------:R1:W-:Y:S01]  /*2d80*/  @!P2 SYNCS.ARRIVE.TRANS64.RED RZ, [R3+URZ], R4 ;  /* 0x0000000403ffa9a7 */ /* 0x0003e200080004ff */
[----:B------:R-:W-:Y:S01]  /*2d90*/  UIADD3 UR4, UPT, UPT, UR5, 0x1, URZ ;  /* 0x0000000105047890 */ /* 0x000fe2000fffe0ff */
[----:B------:R-:W-:-:S03]  /*2da0*/  VIADD R8, R8, 0x1 ;  /* 0x0000000108087836 */ /* 0x000fc60000000000 */
[----:B------:R-:W-:Y:S02]  /*2db0*/  UISETP.NE.AND UP0, UPT, UR4, 0x2, UPT ;  /* 0x000000020400788c */ /* 0x000fe4000bf05270 */
[----:B------:R-:W-:Y:S06]  /*2dc0*/  UGETNEXTWORKID.BROADCAST [UR8], [UR9] ;  /* 0x00000000080073ca */ /* 0x000fec0008000100 */
[----:B------:R-:W-:Y:S01]  /*2dd0*/  USEL UR7, URZ, 0x1, UP0 ;  /* 0x00000001ff077887 */ /* 0x000fe20008000000 */
[----:B------:R-:W-:Y:S01]  /*2de0*/  ISETP.NE.AND P0, PT, R8, 0x2, PT ;  /* 0x000000020800780c */ /* 0x000fe20003f05270 */
[----:B------:R-:W-:Y:S01]  /*2df0*/  USEL UR5, UR4, URZ, UP0 ;  /* 0x000000ff04057287 */ /* 0x000fe20008000000 */
[----:B------:R-:W2:Y:S03]  /*2e00*/  SYNCS.PHASECHK.TRANS64.TRYWAIT P1, [R2+URZ+0xa0], R5 ;  /* 0x0000a005020075a7 */ /* 0x000ea600080211ff */
[----:B------:R-:W-:Y:S01]  /*2e10*/  LOP3.LUT R12, R12, UR7, RZ, 0x3c, !PT ;  /* 0x000000070c0c7c12 */ /* 0x000fe2000f8e3cff */
[----:B-12---:R-:W-:Y:S07]  /*2e20*/  @!P1 BRA `(.L_x_51) ;  /* 0x0000009000049947 */ /* 0x006fee0003800000 */
.L_x_163:
[C---:B------:R-:W-:Y:S01]  /*2e30*/  LEA R4, R11.reuse, UR6, 0x4 ;  /* 0x000000060b047c11 */ /* 0x040fe2000f8e20ff */
[----:B-1----:R-:W-:Y:S01]  /*2e40*/  VIADD R2, R2, 0xb0 ;  /* 0x000000b002027836 */ /* 0x002fe20000000000 */
[----:B------:R-:W-:Y:S01]  /*2e50*/  SEL R8, R8, RZ, P0 ;  /* 0x000000ff08087207 */ /* 0x000fe20000000000 */
[----:B------:R-:W-:-:S03]  /*2e60*/  VIADD R11, R11, 0x1 ;  /* 0x000000010b0b7836 */ /* 0x000fc60000000000 */
[----:B------:R-:W1:Y:S01]  /*2e70*/  LDS.128 R4, [R4+0x110] ;  /* 0x0001100004047984 */ /* 0x000e620000000c00 */
[----:B------:R-:W-:Y:S02]  /*2e80*/  PRMT R2, RZ, 0x654, R2 ;  /* 0x00000654ff027816 */ /* 0x000fe40000000002 */
[C---:B------:R-:W-:Y:S01]  /*2e90*/  ISETP.NE.AND P1, PT, R11.reuse, 0x2, PT ;  /* 0x000000020b00780c */ /* 0x040fe20003f25270 */
[----:B------:R-:W-:Y:S01]  /*2ea0*/  @!PT LDS RZ, [RZ] ;  /* 0x00000000fffff984 */ /* 0x000fe20000000800 */
[----:B------:R-:W-:Y:S01]  /*2eb0*/  @!PT LDS RZ, [RZ] ;  /* 0x00000000fffff984 */ /* 0x000fe20000000800 */
[----:B------:R-:W-:Y:S01]  /*2ec0*/  @!PT LDS RZ, [RZ] ;  /* 0x00000000fffff984 */ /* 0x000fe20000000800 */
[----:B------:R-:W-:Y:S01]  /*2ed0*/  @!PT LDS RZ, [RZ] ;  /* 0x00000000fffff984 */ /* 0x000fe20000000800 */
[----:B------:R2:W-:Y:S06]  /*2ee0*/  MEMBAR.ALL.CTA ;  /* 0x0000000000007992 */ /* 0x0005ec0000008000 */
[----:B--2---:R-:W2:Y:S01]  /*2ef0*/  FENCE.VIEW.ASYNC.S ;  /* 0x00000000000073c6 */ /* 0x004ea20000000000 */
[----:B------:R-:W-:Y:S01]  /*2f00*/  SEL R11, R11, RZ, P1 ;  /* 0x000000ff0b0b7207 */ /* 0x000fe20000800000 */
[----:B--2---:R2:W-:Y:S01]  /*2f10*/  SYNCS.ARRIVE.TRANS64.RED.A1T0 RZ, [R2+URZ], RZ ;  /* 0x000000ff02ff79a7 */ /* 0x0045e200081004ff */
[----:B-1----:R-:W-:-:S02]  /*2f20*/  LOP3.LUT P3, RZ, R6, 0x1, RZ, 0xc0, !PT ;  /* 0x0000000106ff7812 */ /* 0x002fc4000786c0ff */
[----:B------:R-:W-:-:S04]  /*2f30*/  SEL R5, RZ, 0x1, P1 ;  /* 0x00000001ff057807 */ /* 0x000fc80000800000 */
[----:B------:R-:W-:Y:S02]  /*2f40*/  LOP3.LUT R10, R10, R5, RZ, 0x3c, !PT ;  /* 0x000000050a0a7212 */ /* 0x000fe400078e3cff */
[----:B--2---:R-:W-:-:S04]  /*2f50*/  SEL R2, RZ, 0x1, P0 ;  /* 0x00000001ff027807 */ /* 0x004fc80000000000 */
[----:B------:R-:W-:Y:S01]  /*2f60*/  LOP3.LUT R9, R9, R2, RZ, 0x3c, !PT ;  /* 0x0000000209097212 */ /* 0x000fe200078e3cff */
[----:B------:R-:W-:Y:S06]  /*2f70*/  @P3 BRA `(.L_x_52) ;  /* 0xfffffffc002c3947 */ /* 0x000fec000383ffff */
[----:B------:R-:W-:Y:S01]  /*2f80*/  ULEA UR4, UR5, UR6, 0x3 ;  /* 0x0000000605047291 */ /* 0x000fe2000f8e18ff */
[----:B------:R-:W-:-:S08]  /*2f90*/  SHF.L.U32 R3, R12, 0x1f, RZ ;  /* 0x0000001f0c037819 */ /* 0x000fd000000006ff */
[----:B------:R-:W1:Y:S02]  /*2fa0*/  SYNCS.PHASECHK.TRANS64 P0, [UR4+0xb0], R3 ;  /* 0x0000b003ff0075a7 */ /* 0x000e640008001004 */
[----:B-1----:R-:W-:Y:S05]  /*2fb0*/  @P0 BRA `(.L_x_53) ;  /* 0x0000000000080947 */ /* 0x002fea0003800000 */
[----:B------:R-:W1:Y:S02]  /*2fc0*/  SYNCS.PHASECHK.TRANS64.TRYWAIT P0, [UR4+0xb0], R3 ;  /* 0x0000b003ff0075a7 */ /* 0x000e640008001104 */
[----:B-1----:R-:W-:Y:S05]  /*2fd0*/  @!P0 BRA `(.L_x_54) ;  /* 0x0000008c00ac8947 */ /* 0x002fea0003800000 */
.L_x_53:
[----:B------:R-:W-:-:S04]  /*2fe0*/  UIADD3 UR7, UPT, UPT, UR5, 0x1, URZ ;  /* 0x0000000105077890 */ /* 0x000fc8000fffe0ff */
[----:B------:R-:W-:-:S04]  /*2ff0*/  UISETP.NE.AND UP0, UPT, UR7, 0x2, UPT ;  /* 0x000000020700788c */ /* 0x000fc8000bf05270 */
[----:B------:R-:W-:Y:S02]  /*3000*/  USEL UR8, URZ, 0x1, UP0 ;  /* 0x00000001ff087887 */ /* 0x000fe40008000000 */
[----:B------:R-:W-:-:S04]  /*3010*/  USEL UR7, UR7, URZ, UP0 ;  /* 0x000000ff07077287 */ /* 0x000fc80008000000 */
[----:B------:R-:W-:Y:S01]  /*3020*/  ULEA UR7, UR7, UR6, 0x3 ;  /* 0x0000000607077291 */ /* 0x000fe2000f8e18ff */
[----:B-1----:R-:W-:-:S04]  /*3030*/  LOP3.LUT R3, R12, UR8, RZ, 0x3c, !PT ;  /* 0x000000080c037c12 */ /* 0x002fc8000f8e3cff */
[----:B------:R-:W-:-:S04]  /*3040*/  SHF.L.U32 R0, R3, 0x1f, RZ ;  /* 0x0000001f03007819 */ /* 0x000fc800000006ff */
[----:B------:R-:W1:Y:S02]  /*3050*/  SYNCS.PHASECHK.TRANS64 P0, [UR7+0xb0], R0 ;  /* 0x0000b000ff0075a7 */ /* 0x000e640008001007 */
[----:B-1----:R-:W-:Y:S05]  /*3060*/  @P0 EXIT ;  /* 0x000000000000094d */ /* 0x002fea0003800000 */
[----:B------:R-:W-:Y:S02]  /*3070*/  SHF.L.U32 R3, R3, 0x1f, RZ ;  /* 0x0000001f03037819 */ /* 0x000fe400000006ff */
[----:B------:R-:W-:-:S07]  /*3080*/  MOV R0, UR7 ;  /* 0x0000000700007c02 */ /* 0x000fce0008000f00 */
.L_x_55:
[----:B-1----:R1:W2:Y:S02]  /*3090*/  SYNCS.PHASECHK.TRANS64.TRYWAIT P0, [R0+URZ+0xb0], R3 ;  /* 0x0000b003000075a7 */ /* 0x0022a400080011ff */
[----:B--2---:R-:W-:Y:S05]  /*30a0*/  @!P0 NANOSLEEP.SYNCS 0x989680 ;  /* 0x009896800000895d */ /* 0x004fea0003900000 */
[----:B------:R-:W2:Y:S02]  /*30b0*/  @!P0 SYNCS.PHASECHK.TRANS64 P0, [R0+URZ+0xb0], R3 ;  /* 0x0000b003000085a7 */ /* 0x000ea400080010ff */
[----:B--2---:R-:W-:Y:S05]  /*30c0*/  @P0 EXIT ;  /* 0x000000000000094d */ /* 0x004fea0003800000 */
[----:B------:R-:W-:Y:S05]  /*30d0*/  BRA `(.L_x_55) ;  /* 0xfffffffc00ec7947 */ /* 0x000fea000383ffff */
.L_x_48:
[----:B------:R-:W-:Y:S05]  /*30e0*/  BRA.U UP4, `(.L_x_56) ;  /* 0x0000001104907547 */ /* 0x000fea000b800000 */
[----:B------:R-:W-:Y:S01]  /*30f0*/  UMOV UR4, 0x40 ;  /* 0x0000004000047882 */ /* 0x000fe20000000000 */
[----:B------:R-:W-:Y:S01]  /*3100*/  NOP ;  /* 0x0000000000007918 */ /* 0x000fe20000000000 */
[----:B------:R-:W-:Y:S01]  /*3110*/  ULEA UR5, UR47, UR4, 0x18 ;  /* 0x000000042f057291 */ /* 0x000fe2000f8ec0ff */
[----:B------:R-:W-:Y:S02]  /*3120*/  UMOV UR6, 0x400 ;  /* 0x0000040000067882 */ /* 0x000fe40000000000 */
[----:B------:R-:W-:-:S06]  /*3130*/  ULEA UR6, UR47, UR6, 0x18 ;  /* 0x000000062f067291 */ /* 0x000fcc000f8ec0ff */
[----:B------:R-:W1:Y:S02]  /*3140*/  LDS.U8 R0, [UR5+0x1c] ;  /* 0x00001c05ff007984 */ /* 0x000e640008000000 */
[----:B-1----:R-:W-:-:S13]  /*3150*/  ISETP.NE.AND P0, PT, R0, RZ, PT ;  /* 0x000000ff0000720c */ /* 0x002fda0003f05270 */
[----:B------:R-:W-:Y:S05]  /*3160*/  @P0 BRA `(.L_x_57) ;  /* 0x0000000400080947 */ /* 0x000fea0003800000 */
[----:B------:R-:W-:Y:S02]  /*3170*/  UISETP.NE.U32.AND UP1, UPT, UR46, 0x1, UPT ;  /* 0x000000012e00788c */ /* 0x000fe4000bf25070 */
[----:B------:R-:W-:-:S07]  /*3180*/  UIADD3 UR7, UPT, UPT, UR5, 0x8, URZ ;  /* 0x0000000805077890 */ /* 0x000fce000fffe0ff */
[----:B------:R-:W-:Y:S05]  /*3190*/  BRA.U !UP1, `(.L_x_58) ;  /* 0x00000001099c7547 */ /* 0x000fea000b800000 */
[----:B------:R-:W-:Y:S01]  /*31a0*/  ELECT P0, URZ, PT ;  /* 0x0000000000ff782f */ /* 0x000fe20003800000 */
[----:B------:R-:W-:-:S12]  /*31b0*/  BSSY B0, `(.L_x_58) ;  /* 0x0000025000007945 */ /* 0x000fd80003800000 */
[----:B------:R-:W-:Y:S05]  /*31c0*/  @!P0 BRA `(.L_x_59) ;  /* 0x00000000008c8947 */ /* 0x000fea0003800000 */
[----:B------:R-:W-:-:S05]  /*31d0*/  UMOV UR4, 0x10 ;  /* 0x0000001000047882 */ /* 0x000fca0000000000 */
[----:B------:R-:W-:Y:S04]  /*31e0*/  DEPBAR.LE SB1, 0x36 ;  /* 0x00009d800000791a */ /* 0x000fe80000000000 */
[----:B------:R-:W1:Y:S02]  /*31f0*/  UTCATOMSWS.2CTA.FIND_AND_SET.ALIGN UP0, UR4, UR4 ;  /* 0x00000004000475e3 */ /* 0x000e640008200800 */
[----:B-1----:R-:W-:Y:S01]  /*3200*/  MOV R11, UR4 ;  /* 0x00000004000b7c02 */ /* 0x002fe20008000f00 */
[----:B------:R-:W-:Y:S06]  /*3210*/  BRA.U UP0, `(.L_x_60) ;  /* 0x0000000100187547 */ /* 0x000fec000b800000 */
.L_x_61:
[----:B------:R-:W-:Y:S05]  /*3220*/  NANOSLEEP 0x64 ;  /* 0x000000640000795d */ /* 0x000fea0003800000 */
[----:B------:R-:W-:-:S05]  /*3230*/  UMOV UR4, 0x10 ;  /* 0x0000001000047882 */ /* 0x000fca0000000000 */
[----:B------:R-:W-:Y:S04]  /*3240*/  DEPBAR.LE SB1, 0x36 ;  /* 0x00009d800000791a */ /* 0x000fe80000000000 */
[----:B------:R-:W1:Y:S02]  /*3250*/  UTCATOMSWS.2CTA.FIND_AND_SET.ALIGN UP0, UR4, UR4 ;  /* 0x00000004000475e3 */ /* 0x000e640008200800 */
[----:B-1----:R-:W-:Y:S01]  /*3260*/  MOV R11, UR4 ;  /* 0x00000004000b7c02 */ /* 0x002fe20008000f00 */
[----:B------:R-:W-:Y:S05]  /*3270*/  BRA.U !UP0, `(.L_x_61) ;  /* 0xfffffffd08e87547 */ /* 0x000fea000b83ffff */
.L_x_60:
[----:B------:R-:W1:Y:S01]  /*3280*/  LDS R7, [UR5+0x10] ;  /* 0x00001005ff077984 */ /* 0x000e620008000800 */
[----:B------:R-:W-:Y:S01]  /*3290*/  IMAD.U32 R5, RZ, RZ, UR6 ;  /* 0x00000006ff057e24 */ /* 0x000fe2000f8e00ff */
[----:B------:R-:W-:-:S03]  /*32a0*/  MOV R4, UR48 ;  /* 0x0000003000047c02 */ /* 0x000fc60008000f00 */
[----:B------:R-:W-:Y:S01]  /*32b0*/  VIADD R5, R5, 0x130 ;  /* 0x0000013005057836 */ /* 0x000fe20000000000 */
[----:B-1----:R-:W-:-:S04]  /*32c0*/  SHF.L.U32 R7, R7, 0x1f, RZ ;  /* 0x0000001f07077819 */ /* 0x002fc800000006ff */
[----:B------:R-:W1:Y:S02]  /*32d0*/  SYNCS.PHASECHK.TRANS64.TRYWAIT P0, [UR5+0x8], R7 ;  /* 0x00000807ff0075a7 */ /* 0x000e640008001105 */
[----:B-1----:R-:W-:Y:S05]  /*32e0*/  @P0 BRA `(.L_x_62) ;  /* 0x0000000000080947 */ /* 0x002fea0003800000 */
[----:B------:R-:W1:Y:S02]  /*32f0*/  SYNCS.PHASECHK.TRANS64.TRYWAIT P0, [UR5+0x8], R7 ;  /* 0x00000807ff0075a7 */ /* 0x000e640008001105 */
[----:B-1----:R-:W-:Y:S05]  /*3300*/  @!P0 BRA `(.L_x_63) ;  /* 0x0000008800f88947 */ /* 0x002fea0003800000 */
.L_x_62:
[----:B-1----:R-:W-:Y:S01]  /*3310*/  HFMA2 R0, -RZ, RZ, 0, 5.9604644775390625e-08 ;  /* 0x00000001ff007431 */ /* 0x002fe200000001ff */
[----:B------:R-:W-:Y:S01]  /*3320*/  UPRMT UR4, UR48, 0x654, UR7 ;  /* 0x0000065430047896 */ /* 0x000fe20008000007 */
[----:B------:R-:W-:Y:S01]  /*3330*/  IMAD.MOV.U32 R8, RZ, RZ, 0xffff ;  /* 0x0000ffffff087424 */ /* 0x000fe200078e00ff */
[----:B------:R-:W-:Y:S01]  /*3340*/  PRMT R4, R4, 0x654, R5 ;  /* 0x0000065404047816 */ /* 0x000fe20000000005 */
[----:B------:R-:W-:Y:S02]  /*3350*/  IMAD.MOV.U32 R6, RZ, RZ, 0x4 ;  /* 0x00000004ff067424 */ /* 0x000fe400078e00ff */
[----:B------:R-:W-:Y:S01]  /*3360*/  IMAD.SHL.U32 R9, R11, 0x20, RZ ;  /* 0x000000200b097824 */ /* 0x000fe200078e00ff */
[----:B------:R-:W-:Y:S02]  /*3370*/  MOV R5, UR4 ;  /* 0x0000000400057c02 */ /* 0x000fe40008000f00 */
[-C--:B------:R-:W-:Y:S01]  /*3380*/  SHF.L.U32 R8, R8, R11.reuse, RZ ;  /* 0x0000000b08087219 */ /* 0x080fe200000006ff */
[----:B------:R1:W-:Y:S01]  /*3390*/  SYNCS.ARRIVE.TRANS64.RED RZ, [UR4], R6 ;  /* 0x00000006ffff79a7 */ /* 0x0003e20008000404 */
[----:B------:R-:W-:Y:S01]  /*33a0*/  SHF.L.U32 R7, R0, R11, RZ ;  /* 0x0000000b00077219 */ /* 0x000fe200000006ff */
[----:B------:R1:W-:Y:S04]  /*33b0*/  STS [UR6+0x130], R9 ;  /* 0x00013009ff007988 */ /* 0x0003e80008000806 */
[----:B------:R1:W-:Y:S04]  /*33c0*/  STAS [R4.64], R11 ;  /* 0x0000000b04007dbd */ /* 0x0003e8000c0008ff */
[----:B------:R1:W-:Y:S04]  /*33d0*/  ATOMS.OR RZ, [UR5+0x14], R8 ;  /* 0x00001408ffff798c */ /* 0x0003e8000b000005 */
[----:B------:R1:W-:Y:S04]  /*33e0*/  ATOMS.OR RZ, [UR5+0x18], R7 ;  /* 0x00001807ffff798c */ /* 0x0003e8000b000005 */
[----:B------:R1:W-:Y:S02]  /*33f0*/  ATOMS.XOR RZ, [UR5+0x10], R0 ;  /* 0x00001000ffff798c */ /* 0x0003e4000b800005 */
.L_x_59:
[----:B------:R-:W-:Y:S05]  /*3400*/  BSYNC B0 ;  /* 0x0000000000007941 */ /* 0x000fea0003800000 */
.L_x_58:
[----:B------:R-:W-:Y:S05]  /*3410*/  BRA.U UP1, `(.L_x_64) ;  /* 0x00000001016c7547 */ /* 0x000fea000b800000 */
[----:B------:R-:W-:-:S03]  /*3420*/  UMOV UR4, 0xffffffff ;  /* 0xffffffff00047882 */ /* 0x000fc60000000000 */
[----:B------:R-:W-:Y:S05]  /*3430*/  BRA.DIV UR4, `(.L_x_65) ;  /* 0x0000008a04c47947 */ /* 0x000fea000b800000 */
[----:B------:R-:W-:-:S13]  /*3440*/  ELECT P6, URZ, PT ;  /* 0x0000000000ff782f */ /* 0x000fda00038c0000 */
.L_x_167:
[----:B------:R-:W-:Y:S05]  /*3450*/  @!P6 BRA `(.L_x_64) ;  /* 0x00000000005ce947 */ /* 0x000fea0003800000 */
[----:B-1----:R-:W1:Y:S02]  /*3460*/  LDS R5, [UR5+0x10] ;  /* 0x00001005ff057984 */ /* 0x002e640008000800 */
[----:B-1----:R-:W-:-:S04]  /*3470*/  SHF.L.U32 R5, R5, 0x1f, RZ ;  /* 0x0000001f05057819 */ /* 0x002fc800000006ff */
[----:B------:R-:W1:Y:S02]  /*3480*/  SYNCS.PHASECHK.TRANS64.TRYWAIT P0, [UR5+0x8], R5 ;  /* 0x00000805ff0075a7 */ /* 0x000e640008001105 */
[----:B-1----:R-:W-:Y:S05]  /*3490*/  @P0 BRA `(.L_x_66) ;  /* 0x0000000000080947 */ /* 0x002fea0003800000 */
[----:B------:R-:W1:Y:S02]  /*34a0*/  SYNCS.PHASECHK.TRANS64.TRYWAIT P0, [UR5+0x8], R5 ;  /* 0x00000805ff0075a7 */ /* 0x000e640008001105 */
[----:B-1----:R-:W-:Y:S05]  /*34b0*/  @!P0 BRA `(.L_x_67) ;  /* 0x0000008800c48947 */ /* 0x002fea0003800000 */
.L_x_66:
[----:B------:R-:W2:Y:S01]  /*34c0*/  LDS R7, [UR6+0x130] ;  /* 0x00013006ff077984 */ /* 0x000ea20008000800 */
[----:B-1----:R-:W-:Y:S02]  /*34d0*/  HFMA2 R0, -RZ, RZ, 0, 5.9604644775390625e-08 ;  /* 0x00000001ff007431 */ /* 0x002fe400000001ff */
[----:B------:R-:W-:Y:S01]  /*34e0*/  IMAD.MOV.U32 R4, RZ, RZ, 0xffff ;  /* 0x0000ffffff047424 */ /* 0x000fe200078e00ff */
[----:B------:R-:W-:Y:S01]  /*34f0*/  UPRMT UR4, UR48, 0x654, UR7 ;  /* 0x0000065430047896 */ /* 0x000fe20008000007 */
[----:B--2---:R-:W-:-:S03]  /*3500*/  IMAD.SHL.U32 R5, R7, 0x20, RZ ;  /* 0x0000002007057824 */ /* 0x004fc600078e00ff */
[-C--:B------:R-:W-:Y:S02]  /*3510*/  SHF.L.U32 R4, R4, R7.reuse, RZ ;  /* 0x0000000704047219 */ /* 0x080fe400000006ff */
[----:B------:R-:W-:Y:S01]  /*3520*/  SHF.L.U32 R7, R0, R7, RZ ;  /* 0x0000000700077219 */ /* 0x000fe200000006ff */
[----:B------:R2:W-:Y:S04]  /*3530*/  STS [UR6+0x130], R5 ;  /* 0x00013005ff007988 */ /* 0x0005e80008000806 */
[----:B------:R2:W-:Y:S04]  /*3540*/  ATOMS.OR RZ, [UR5+0x14], R4 ;  /* 0x00001404ffff798c */ /* 0x0005e8000b000005 */
[----:B------:R2:W-:Y:S01]  /*3550*/  ATOMS.OR RZ, [UR5+0x18], R7 ;  /* 0x00001807ffff798c */ /* 0x0005e2000b000005 */
[----:B------:R-:W-:Y:S03]  /*3560*/  SYNCS.ARRIVE.TRANS64.RED.A1T0 RZ, [UR4], RZ ;  /* 0x000000ffffff79a7 */ /* 0x000fe60008100404 */
[----:B------:R2:W-:Y:S01]  /*3570*/  ATOMS.XOR RZ, [UR5+0x10], R0 ;  /* 0x00001000ffff798c */ /* 0x0005e2000b800005 */
[----:B------:R-:W-:Y:S05]  /*3580*/  BRA `(.L_x_64) ;  /* 0x0000000000107947 */ /* 0x000fea0003800000 */
.L_x_57:
[----:B------:R-:W-:Y:S02]  /*3590*/  MOV R0, 0xffffffff ;  /* 0xffffffff00007802 */ /* 0x000fe40000000f00 */
[----:B------:R-:W-:-:S03]  /*35a0*/  MOV R4, 0x35d0 ;  /* 0x000035d000047802 */ /* 0x000fc60000000f00 */
[----:B------:R1:W-:Y:S04]  /*35b0*/  STS [UR6+0x130], R0 ;  /* 0x00013000ff007988 */ /* 0x0003e80008000806 */
[----:B-1---5:R-:W-:Y:S05]  /*35c0*/  CALL.REL.NOINC `($__internal_1_$__cuda_sm10x_tcgen05_guardrail_trap_phase_invalid_during_alloc) ;  /* 0x0000009000687944 */ /* 0x022fea0003c00000 */
.L_x_64:
[----:B------:R-:W-:Y:S05]  /*35d0*/  WARPSYNC.ALL ;  /* 0x0000000000007948 */ /* 0x000fea0003800000 */
[----:B------:R-:W3:Y:S01]  /*35e0*/  S2UR UR4, SR_CgaCtaId ;  /* 0x00000000000479c3 */ /* 0x000ee20000008800 */
[----:B------:R-:W-:Y:S01]  /*35f0*/  UMOV UR26, 0x400 ;  /* 0x00000400001a7882 */ /* 0x000fe20000000000 */
[----:B------:R-:W-:-:S06]  /*3600*/  NOP ;  /* 0x0000000000007918 */ /* 0x000fcc0000000000 */
[----:B------:R-:W-:Y:S06]  /*3610*/  BAR.ARV 0x6, 0xa0 ;  /* 0x0182800000007b1d */ /* 0x000fec0000002000 */
[----:B------:R-:W4:Y:S01]  /*3620*/  LDCU UR6, c[0x0][0x38c] ;  /* 0x00007180ff0677ac */ /* 0x000f220008000800 */
[----:B------:R-:W-:Y:S01]  /*3630*/  LOP3.LUT R3, R3, 0xffff, RZ, 0xc0, !PT ;  /* 0x0000ffff03037812 */ /* 0x000fe200078ec0ff */
[----:B-1----:R-:W-:Y:S01]  /*3640*/  IMAD.MOV.U32 R9, RZ, RZ, 0x1 ;  /* 0x00000001ff097424 */ /* 0x002fe200078e00ff */
[----:B------:R-:W-:Y:S01]  /*3650*/  LOP3.LUT R2, R2, 0xffff, RZ, 0xc0, !PT ;  /* 0x0000ffff02027812 */ /* 0x000fe200078ec0ff */
[----:B------:R-:W-:Y:S01]  /*3660*/  IMAD.MOV.U32 R8, RZ, RZ, RZ ;  /* 0x000000ffff087224 */ /* 0x000fe200078e00ff */
[----:B------:R-:W-:Y:S01]  /*3670*/  R2UR UR28, R3 ;  /* 0x00000000031c72ca */ /* 0x000fe200000e0000 */
[----:B------:R-:W-:Y:S01]  /*3680*/  UMOV UR32, URZ ;  /* 0x000000ff00207c82 */ /* 0x000fe20008000000 */
[----:B------:R-:W-:-:S02]  /*3690*/  R2UR UR42, R2 ;  /* 0x00000000022a72ca */ /* 0x000fc400000e0000 */
[----:B------:R-:W-:Y:S01]  /*36a0*/  CS2R R2, SRZ ;  /* 0x0000000000027805 */ /* 0x000fe2000001ff00 */
[----:B------:R-:W-:Y:S01]  /*36b0*/  UMOV UR23, URZ ;  /* 0x000000ff00177c82 */ /* 0x000fe20008000000 */
[----:B---3--:R-:W-:Y:S01]  /*36c0*/  ULEA UR26, UR4, UR26, 0x18 ;  /* 0x0000001a041a7291 */ /* 0x008fe2000f8ec0ff */
[----:B------:R-:W-:Y:S01]  /*36d0*/  UMOV UR22, URZ ;  /* 0x000000ff00167c82 */ /* 0x000fe20008000000 */
[----:B------:R-:W-:Y:S02]  /*36e0*/  UISETP.NE.AND UP3, UPT, UR46, URZ, UPT ;  /* 0x000000ff2e00728c */ /* 0x000fe4000bf65270 */
[----:B------:R-:W-:Y:S02]  /*36f0*/  UIADD3 UR5, UPT, UPT, UR26, 0x10800, URZ ;  /* 0x000108001a057890 */ /* 0x000fe4000fffe0ff */
[----:B------:R-:W-:-:S03]  /*3700*/  UIADD3 UR4, UPT, UPT, UR26, 0x24800, URZ ;  /* 0x000248001a047890 */ /* 0x000fc6000fffe0ff */
[----:B--2---:R-:W1:Y:S01]  /*3710*/  LDS R0, [UR26+0x130] ;  /* 0x0001301aff007984 */ /* 0x004e620008000800 */
[----:B----4-:R-:W-:Y:S02]  /*3720*/  UIADD3 UR6, UPT, UPT, UR6, 0x3f, URZ ;  /* 0x0000003f06067890 */ /* 0x010fe4000fffe0ff */
[----:B------:R-:W-:Y:S02]  /*3730*/  USHF.R.U32.HI UR5, URZ, 0x4, UR5 ;  /* 0x00000004ff057899 */ /* 0x000fe40008011605 */
[----:B------:R-:W-:Y:S02]  /*3740*/  USHF.R.S32.HI UR33, URZ, 0x1f, UR6 ;  /* 0x0000001fff217899 */ /* 0x000fe40008011406 */
[----:B------:R-:W-:Y:S02]  /*3750*/  USHF.R.U32.HI UR4, URZ, 0x4, UR4 ;  /* 0x00000004ff047899 */ /* 0x000fe40008011604 */
[----:B------:R-:W-:Y:S02]  /*3760*/  ULEA.HI UR33, UR33, UR6, URZ, 0x6 ;  /* 0x0000000621217291 */ /* 0x000fe4000f8f30ff */
[----:B------:R-:W-:-:S02]  /*3770*/  ULOP3.LUT UR5, UR5, 0x3fff, URZ, 0xc0, !UPT ;  /* 0x00003fff05057892 */ /* 0x000fc4000f8ec0ff */
[----:B------:R-:W-:Y:S02]  /*3780*/  USHF.R.S32.HI UR33, URZ, 0x6, UR33 ;  /* 0x00000006ff217899 */ /* 0x000fe40008011421 */
[----:B------:R-:W-:Y:S02]  /*3790*/  ULOP3.LUT UR30, UR4, 0x3fff, URZ, 0xc0, !UPT ;  /* 0x00003fff041e7892 */ /* 0x000fe4000f8ec0ff */
[----:B------:R-:W-:Y:S01]  /*37a0*/  UISETP.LT.AND UP0, UPT, UR33, 0x1, UPT ;  /* 0x000000012100788c */ /* 0x000fe2000bf01270 */
[----:B------:R-:W-:Y:S01]  /*37b0*/  UMOV UR40, 0x0 ;  /* 0x0000000000287882 */ /* 0x000fe20000000000 */
[----:B------:R-:W-:Y:S01]  /*37c0*/  UMOV UR41, 0x10400010 ;  /* 0x1040001000297882 */ /* 0x000fe20000000000 */
[----:B------:R-:W-:Y:S02]  /*37d0*/  ULOP3.LUT UR29, UR5, 0x10000, URZ, 0xfc, !UPT ;  /* 0x00010000051d7892 */ /* 0x000fe4000f8efcff */
[----:B------:R-:W-:Y:S02]  /*37e0*/  ULOP3.LUT UR30, UR30, 0x10000, URZ, 0xfc, !UPT ;  /* 0x000100001e1e7892 */ /* 0x000fe4000f8efcff */
[----:B------:R-:W-:Y:S01]  /*37f0*/  USEL UR43, UR33, 0x1, !UP0 ;  /* 0x00000001212b7887 */ /* 0x000fe2000c000000 */
[----:B------:R-:W-:Y:S01]  /*3800*/  UMOV UR38, 0x0 ;  /* 0x0000000000267882 */ /* 0x000fe20000000000 */
[----:B------:R-:W-:Y:S01]  /*3810*/  UMOV UR39, 0x10400010 ;  /* 0x1040001000277882 */ /* 0x000fe20000000000 */
[----:B------:R-:W-:Y:S01]  /*3820*/  UMOV UR36, 0x0 ;  /* 0x0000000000247882 */ /* 0x000fe20000000000 */
[----:B------:R-:W-:Y:S01]  /*3830*/  UMOV UR37, 0x10400010 ;  /* 0x1040001000257882 */ /* 0x000fe20000000000 */
[----:B------:R-:W-:Y:S01]  /*3840*/  UMOV UR34, 0x0 ;  /* 0x0000000000227882 */ /* 0x000fe20000000000 */
[----:B------:R-:W-:Y:S01]  /*3850*/  UMOV UR35, 0x10400010 ;  /* 0x1040001000237882 */ /* 0x000fe20000000000 */
[----:B-1----:R-:W-:-:S15]  /*3860*/  R2UR UR44, R0 ;  /* 0x00000000002c72ca */ /* 0x002fde00000e0000 */
.L_x_75:
[C---:B------:R-:W-:Y:S02]  /*3870*/  LEA R0, R8.reuse, UR26, 0x3 ;  /* 0x0000001a08007c11 */ /* 0x040fe4000f8e18ff */
[----:B------:R-:W-:Y:S02]  /*3880*/  SHF.L.U32 R5, R3, 0x1f, RZ ;  /* 0x0000001f03057819 */ /* 0x000fe400000006ff */
[----:B------:R-:W-:Y:S02]  /*3890*/  LEA R4, R8, UR26, 0x4 ;  /* 0x0000001a08047c11 */ /* 0x000fe4000f8e20ff */
[----:B------:R-:W1:Y:S02]  /*38a0*/  SYNCS.PHASECHK.TRANS64.TRYWAIT P0, [R0+URZ+0xa0], R5 ;  /* 0x0000a005000075a7 */ /* 0x000e6400080011ff */
[----:B-1-3--:R-:W-:Y:S05]  /*38b0*/  @!P0 BRA `(.L_x_68) ;  /* 0x0000008400dc8947 */ /* 0x00afea0003800000 */
.L_x_168:
[----:B-1----:R-:W1:Y:S01]  /*38c0*/  LDS.128 R4, [R4+0x110] ;  /* 0x0001100004047984 */ /* 0x002e620000000c00 */
[----:B------:R-:W-:Y:S02]  /*38d0*/  VIADD R0, R0, 0xb0 ;  /* 0x000000b000007836 */ /* 0x000fe40000000000 */
[----:B------:R-:W-:Y:S01]  /*38e0*/  VIADD R8, R8, 0x1 ;  /* 0x0000000108087836 */ /* 0x000fe20000000000 */
[----:B------:R-:W-:Y:S01]  /*38f0*/  @!PT LDS RZ, [RZ] ;  /* 0x00000000fffff984 */ /* 0x000fe20000000800 */
[----:B------:R-:W-:Y:S01]  /*3900*/  @!PT LDS RZ, [RZ] ;  /* 0x00000000fffff984 */ /* 0x000fe20000000800 */
[----:B------:R-:W-:Y:S01]  /*3910*/  @!PT LDS RZ, [RZ] ;  /* 0x00000000fffff984 */ /* 0x000fe20000000800 */
[----:B------:R-:W-:Y:S01]  /*3920*/  @!PT LDS RZ, [RZ] ;  /* 0x00000000fffff984 */ /* 0x000fe20000000800 */
[----:B------:R2:W-:Y:S06]  /*3930*/  MEMBAR.ALL.CTA ;  /* 0x0000000000007992 */ /* 0x0005ec0000008000 */
[----:B--2---:R-:W2:Y:S01]  /*3940*/  FENCE.VIEW.ASYNC.S ;  /* 0x00000000000073c6 */ /* 0x004ea20000000000 */
[----:B------:R-:W-:-:S04]  /*3950*/  PRMT R0, RZ, 0x654, R0 ;  /* 0x00000654ff007816 */ /* 0x000fc80000000000 */
[----:B--2---:R2:W-:Y:S01]  /*3960*/  SYNCS.ARRIVE.TRANS64.RED.A1T0 RZ, [R0+URZ], RZ ;  /* 0x000000ff00ff79a7 */ /* 0x0045e200081004ff */
[----:B-1----:R-:W-:Y:S01]  /*3970*/  LOP3.LUT P1, RZ, R6, 0x1, RZ, 0xc0, !PT ;  /* 0x0000000106ff7812 */ /* 0x002fe2000782c0ff */
[----:B--2---:R-:W-:-:S12]  /*3980*/  BRA.U UP3, `(.L_x_69) ;  /* 0x0000000503087547 */ /* 0x004fd8000b800000 */
[----:B------:R-:W1:Y:S01]  /*3990*/  LDCU UR4, c[0x0][0x38c] ;  /* 0x00007180ff0477ac */ /* 0x000e620008000800 */
[----:B------:R-:W-:Y:S02]  /*39a0*/  PLOP3.LUT P2, PT, PT, PT, PT, 0x80, 0x8 ;  /* 0x000000000008781c */ /* 0x000fe40003f4f070 */
[----:B------:R-:W-:Y:S01]  /*39b0*/  SHF.L.U32 R5, R9, 0x1f, RZ ;  /* 0x0000001f09057819 */ /* 0x000fe200000006ff */
[----:B------:R-:W-:Y:S02]  /*39c0*/  ULEA UR31, UR32, UR26, 0x3 ;  /* 0x0000001a201f7291 */ /* 0x000fe4000f8e18ff */
[----:B------:R-:W-:Y:S02]  /*39d0*/  ULEA UR11, UR32, UR44, 0x8 ;  /* 0x0000002c200b7291 */ /* 0x000fe4000f8e40ff */
[----:B-1----:R-:W-:-:S06]  /*39e0*/  UISETP.GE.AND UP0, UPT, UR4, 0x1, UPT ;  /* 0x000000010400788c */ /* 0x002fcc000bf06270 */
[----:B------:R-:W-:-:S05]  /*39f0*/  PLOP3.LUT P0, PT, PT, PT, UP0, 0x80, 0x8 ;  /* 0x000000000008781c */ /* 0x000fca0003f0f008 */
[----:B------:R-:W-:-:S08]  /*3a00*/  @UP0 ULEA UR4, UR23, UR26, 0x3 ;  /* 0x0000001a17040291 */ /* 0x000fd0000f8e18ff */
[----:B------:R-:W-:-:S04]  /*3a10*/  @P0 SHF.L.U32 R0, R2, 0x1f, RZ ;  /* 0x0000001f02000819 */ /* 0x000fc800000006ff */
[----:B------:R1:W2:Y:S01]  /*3a20*/  @P0 SYNCS.PHASECHK.TRANS64.TRYWAIT P2, [UR4], R0 ;  /* 0x00000000ff0005a7 */ /* 0x0002a20008041104 */
[----:B------:R-:W3:Y:S02]  /*3a30*/  SYNCS.PHASECHK.TRANS64.TRYWAIT P0, [UR31+0xd0], R5 ;  /* 0x0000d005ff0075a7 */ /* 0x000ee4000800111f */
[----:B-123--:R-:W-:Y:S05]  /*3a40*/  @!P0 BRA `(.L_x_70) ;  /* 0x00000084008c8947 */ /* 0x00efea0003800000 */
.L_x_170:
[----:B------:R-:W-:Y:S01]  /*3a50*/  UMOV UR27, UR22 ;  /* 0x00000016001b7c82 */ /* 0x000fe20008000000 */
[----:B------:R-:W-:Y:S05]  /*3a60*/  BRA.U !UP0, `(.L_x_71) ;  /* 0x0000000108c07547 */ /* 0x000fea000b800000 */
[----:B------:R-:W-:Y:S02]  /*3a70*/  UIADD3 UR27, UPT, UPT, UR43, UR22, URZ ;  /* 0x000000162b1b7290 */ /* 0x000fe4000fffe0ff */
[----:B------:R-:W-:Y:S01]  /*3a80*/  UPLOP3.LUT UP2, UPT, UPT, UPT, UPT, 0x40, 0x4 ;  /* 0x000000000004789c */ /* 0x000fe20003f4e870 */
[----:B------:R-:W-:Y:S01]  /*3a90*/  UMOV UR24, UR33 ;  /* 0x0000002100187c82 */ /* 0x000fe20008000000 */
[----:B------:R-:W-:-:S09]  /*3aa0*/  UMOV UR10, UR23 ;  /* 0x00000017000a7c82 */ /* 0x000fd20008000000 */
.L_x_74:
[----:B--2---:R-:W-:Y:S01]  /*3ab0*/  ULEA UR5, UR10, UR26, 0x3 ;  /* 0x0000001a0a057291 */ /* 0x004fe2000f8e18ff */
[----:B---3--:R-:W-:Y:S11]  /*3ac0*/  @P2 BRA `(.L_x_72) ;  /* 0x00000000000c2947 */ /* 0x008ff60003800000 */
[----:B-1----:R-:W-:Y:S04]  /*3ad0*/  SHF.L.U32 R5, R2, 0x1f, RZ ;  /* 0x0000001f02057819 */ /* 0x002fe800000006ff */
[----:B------:R-:W1:Y:S02]  /*3ae0*/  SYNCS.PHASECHK.TRANS64.TRYWAIT P0, [UR5], R5 ;  /* 0x00000005ff0075a7 */ /* 0x000e640008001105 */
[----:B-1----:R-:W-:Y:S05]  /*3af0*/  @!P0 BRA `(.L_x_73) ;  /* 0x0000008400788947 */ /* 0x002fea0003800000 */
.L_x_72:
[----:B------:R-:W-:Y:S01]  /*3b00*/  UISETP.NE.AND UP0, UPT, UR24, 0x1, UPT ;  /* 0x000000011800788c */ /* 0x000fe2000bf05270 */
[----:B------:R-:W-:Y:S01]  /*3b10*/  PLOP3.LUT P2, PT, PT, PT, PT, 0x80, 0x8 ;  /* 0x000000000008781c */ /* 0x000fe20003f4f070 */
[----:B------:R-:W-:Y:S02]  /*3b20*/  UIADD3 UR4, UPT, UPT, UR10, 0x1, URZ ;  /* 0x000000010a047890 */ /* 0x000fe4000fffe0ff */
[----:B------:R-:W-:Y:S02]  /*3b30*/  UIADD3 UR25, UPT, UPT, UR5, 0x28, URZ ;  /* 0x0000002805197890 */ /* 0x000fe4000fffe0ff */
[----:B------:R-:W-:Y:S01]  /*3b40*/  UISETP.NE.AND UP1, UPT, UR4, 0x5, UPT ;  /* 0x000000050400788c */ /* 0x000fe2000bf25270 */
[----:B------:R-:W-:Y:S01]  /*3b50*/  PLOP3.LUT P0, PT, PT, PT, UP0, 0x80, 0x8 ;  /* 0x000000000008781c */ /* 0x000fe20003f0f008 */
[----:B------:R-:W-:Y:S02]  /*3b60*/  UIADD3 UR22, UPT, UPT, UR22, 0x1, URZ ;  /* 0x0000000116167890 */ /* 0x000fe4000fffe0ff */
[----:B------:R-:W-:Y:S02]  /*3b70*/  USEL UR6, URZ, 0x1, UP1 ;  /* 0x00000001ff067887 */ /* 0x000fe40008800000 */
[----:B------:R-:W-:Y:S02]  /*3b80*/  USEL UR23, UR4, URZ, UP1 ;  /* 0x000000ff04177287 */ /* 0x000fe40008800000 */
[----:B------:R-:W-:Y:S02]  /*3b90*/  UIADD3 UR24, UPT, UPT, UR24, -0x1, URZ ;  /* 0xffffffff18187890 */ /* 0x000fe4000fffe0ff */
[----:B------:R-:W-:Y:S01]  /*3ba0*/  @UP0 ULEA UR4, UR23, UR26, 0x3 ;  /* 0x0000001a17040291 */ /* 0x000fe2000f8e18ff */
[----:B------:R-:W-:Y:S01]  /*3bb0*/  LOP3.LUT R2, R2, UR6, RZ, 0x3c, !PT ;  /* 0x0000000602027c12 */ /* 0x000fe2000f8e3cff */
[----:B------:R-:W-:Y:S02]  /*3bc0*/  ULEA UR6, UR10, UR30, 0xa ;  /* 0x0000001e0a067291 */ /* 0x000fe4000f8e50ff */
[----:B------:R-:W-:Y:S01]  /*3bd0*/  UISETP.NE.AND UP0, UPT, UR22, UR27, UPT ;  /* 0x0000001b1600728c */ /* 0x000fe2000bf05270 */
[----:B-1----:R-:W-:Y:S01]  /*3be0*/  @P0 SHF.L.U32 R0, R2, 0x1f, RZ ;  /* 0x0000001f02000819 */ /* 0x002fe200000006ff */
[----:B------:R-:W-:Y:S02]  /*3bf0*/  UIADD3 UR20, UPT, UPT, UR6, 0x2, URZ ;  /* 0x0000000206147890 */ /* 0x000fe4000fffe0ff */
[----:B------:R-:W-:Y:S01]  /*3c00*/  UIADD3 UR16, UPT, UPT, UR6, 0x4, URZ ;  /* 0x0000000406107890 */ /* 0x000fe2000fffe0ff */
[----:B------:R2:W3:Y:S01]  /*3c10*/  @P0 SYNCS.PHASECHK.TRANS64.TRYWAIT P2, [UR4], R0 ;  /* 0x00000000ff0005a7 */ /* 0x0004e20008041104 */
[----:B------:R-:W-:Y:S02]  /*3c20*/  ULEA UR4, UR10, UR29, 0xa ;  /* 0x0000001d0a047291 */ /* 0x000fe4000f8e50ff */
[----:B------:R-:W-:Y:S02]  /*3c30*/  UIADD3 UR12, UPT, UPT, UR6, 0x6, URZ ;  /* 0x00000006060c7890 */ /* 0x000fe4000fffe0ff */
[----:B------:R-:W-:Y:S02]  /*3c40*/  UIADD3 UR18, UPT, UPT, UR4, 0x2, URZ ;  /* 0x0000000204127890 */ /* 0x000fe4000fffe0ff */
[----:B------:R-:W-:Y:S02]  /*3c50*/  UIADD3 UR14, UPT, UPT, UR4, 0x4, URZ ;  /* 0x00000004040e7890 */ /* 0x000fe4000fffe0ff */
[----:B------:R-:W-:Y:S01]  /*3c60*/  UIADD3 UR8, UPT, UPT, UR4, 0x6, URZ ;  /* 0x0000000604087890 */ /* 0x000fe2000fffe0ff */
[----:B------:R-:W-:Y:S01]  /*3c70*/  UMOV UR7, 0x40004040 ;  /* 0x4000404000077882 */ /* 0x000fe20000000000 */
[----:B------:R-:W-:Y:S01]  /*3c80*/  UMOV UR5, 0x40004040 ;  /* 0x4000404000057882 */ /* 0x000fe20000000000 */
[----:B------:R-:W-:Y:S01]  /*3c90*/  UMOV UR21, 0x40004040 ;  /* 0x4000404000157882 */ /* 0x000fe20000000000 */
[----:B------:R2:W-:Y:S01]  /*3ca0*/  UTCHMMA.2CTA gdesc[UR4], gdesc[UR6], tmem[UR11], tmem[UR40], idesc[UR41], UP2 ;  /* 0x00ff2806040075ea */ /* 0x0005e2000920000b */
[----:B------:R-:W-:Y:S01]  /*3cb0*/  UPLOP3.LUT UP2, UPT, UPT, UPT, UPT, 0x80, 0x8 ;  /* 0x000000000008789c */ /* 0x000fe20003f4f070 */
[----:B------:R-:W-:Y:S01]  /*3cc0*/  UMOV UR19, 0x40004040 ;  /* 0x4000404000137882 */ /* 0x000fe20000000000 */
[----:B------:R-:W-:Y:S01]  /*3cd0*/  UMOV UR17, 0x40004040 ;  /* 0x4000404000117882 */ /* 0x000fe20000000000 */
[----:B------:R2:W-:Y:S01]  /*3ce0*/  UTCHMMA.2CTA gdesc[UR18], gdesc[UR20], tmem[UR11], tmem[UR38], idesc[UR39], UPT ;  /* 0x00ff2614120075ea */ /* 0x0005e2000ba0000b */
[----:B------:R-:W-:Y:S01]  /*3cf0*/  UMOV UR15, 0x40004040 ;  /* 0x40004040000f7882 */ /* 0x000fe20000000000 */
[----:B------:R-:W-:Y:S01]  /*3d00*/  UMOV UR13, 0x40004040 ;  /* 0x40004040000d7882 */ /* 0x000fe20000000000 */
[----:B------:R-:W-:Y:S01]  /*3d10*/  UMOV UR9, 0x40004040 ;  /* 0x4000404000097882 */ /* 0x000fe20000000000 */
[----:B------:R2:W-:Y:S01]  /*3d20*/  UTCHMMA.2CTA gdesc[UR14], gdesc[UR16], tmem[UR11], tmem[UR36], idesc[UR37], UPT ;  /* 0x00ff24100e0075ea */ /* 0x0005e2000ba0000b */
[----:B------:R2:W-:Y:S01]  /*3d30*/  UTCHMMA.2CTA gdesc[UR8], gdesc[UR12], tmem[UR11], tmem[UR34], idesc[UR35], UPT ;  /* 0x00ff220c080075ea */ /* 0x0005e2000ba0000b */
[----:B------:R2:W-:Y:S01]  /*3d40*/  UTCBAR.2CTA.MULTICAST [UR25], URZ, UR28 ;  /* 0x000000ff190073e9 */ /* 0x0005e2000820081c */
[----:B------:R-:W-:Y:S01]  /*3d50*/  UMOV UR10, UR23 ;  /* 0x00000017000a7c82 */ /* 0x000fe20008000000 */
[----:B------:R-:W-:Y:S05]  /*3d60*/  BRA.U UP0, `(.L_x_74) ;  /* 0xfffffffd00507547 */ /* 0x000fea000b83ffff */
.L_x_71:
[----:B--2---:R-:W-:Y:S01]  /*3d70*/  UIADD3 UR4, UPT, UPT, UR31, 0xc0, URZ ;  /* 0x000000c01f047890 */ /* 0x004fe2000fffe0ff */
[----:B------:R-:W-:-:S08]  /*3d80*/  UMOV UR22, UR27 ;  /* 0x0000001b00167c82 */ /* 0x000fd00008000000 */
[----:B------:R2:W-:Y:S01]  /*3d90*/  UTCBAR.2CTA.MULTICAST [UR4], URZ, UR42 ;  /* 0x000000ff040073e9 */ /* 0x0005e2000820082a */
[----:B------:R-:W-:Y:S02]  /*3da0*/  NOP ;  /* 0x0000000000007918 */ /* 0x000fe40000000000 */
.L_x_69:
[----:B--2---:R-:W-:Y:S01]  /*3db0*/  UIADD3 UR4, UPT, UPT, UR32, 0x1, URZ ;  /* 0x0000000120047890 */ /* 0x004fe2000fffe0ff */
[----:B------:R-:W-:-:S03]  /*3dc0*/  ISETP.NE.AND P0, PT, R8, 0x2, PT ;  /* 0x000000020800780c */ /* 0x000fc60003f05270 */
[----:B------:R-:W-:Y:S01]  /*3dd0*/  UISETP.NE.AND UP0, UPT, UR4, 0x2, UPT ;  /* 0x000000020400788c */ /* 0x000fe2000bf05270 */
[----:B-1----:R-:W-:Y:S02]  /*3de0*/  SEL R0, RZ, 0x1, P0 ;  /* 0x00000001ff007807 */ /* 0x002fe40000000000 */
[----:B------:R-:W-:Y:S01]  /*3df0*/  SEL R8, R8, RZ, P0 ;  /* 0x000000ff08087207 */ /* 0x000fe20000000000 */
[----:B------:R-:W-:Y:S01]  /*3e00*/  USEL UR5, URZ, 0x1, UP0 ;  /* 0x00000001ff057887 */ /* 0x000fe20008000000 */
[----:B------:R-:W-:Y:S01]  /*3e10*/  LOP3.LUT R3, R3, R0, RZ, 0x3c, !PT ;  /* 0x0000000003037212 */ /* 0x000fe200078e3cff */
[----:B------:R-:W-:-:S04]  /*3e20*/  USEL UR32, UR4, URZ, UP0 ;  /* 0x000000ff04207287 */ /* 0x000fc80008000000 */
[----:B------:R-:W-:Y:S01]  /*3e30*/  LOP3.LUT R9, R9, UR5, RZ, 0x3c, !PT ;  /* 0x0000000509097c12 */ /* 0x000fe2000f8e3cff */
[----:B------:R-:W-:Y:S07]  /*3e40*/  @P1 BRA `(.L_x_75) ;  /* 0xfffffff800881947 */ /* 0x000fee000383ffff */
[----:B------:R-:W1:Y:S01]  /*3e50*/  S2UR UR8, SR_CgaCtaId ;  /* 0x00000000000879c3 */ /* 0x000e620000008800 */
[----:B------:R-:W-:Y:S01]  /*3e60*/  ELECT P0, URZ, PT ;  /* 0x0000000000ff782f */ /* 0x000fe20003800000 */
[----:B------:R-:W-:Y:S01]  /*3e70*/  HFMA2 R0, -RZ, RZ, 0, 5.9604644775390625e-08 ;  /* 0x00000001ff007431 */ /* 0x000fe200000001ff */
[----:B------:R-:W-:-:S05]  /*3e80*/  UMOV UR4, 0x40 ;  /* 0x0000004000047882 */ /* 0x000fca0000000000 */
[----:B------:R-:W-:Y:S01]  /*3e90*/  UVIRTCOUNT.DEALLOC.SMPOOL 0x80 ;  /* 0x000000800000784c */ /* 0x000fe20000000000 */
[----:B------:R-:W-:Y:S02]  /*3ea0*/  UISETP.NE.AND UP0, UPT, UR46, URZ, UPT ;  /* 0x000000ff2e00728c */ /* 0x000fe4000bf05270 */
[----:B-1----:R-:W-:-:S09]  /*3eb0*/  ULEA UR8, UR8, UR4, 0x18 ;  /* 0x0000000408087291 */ /* 0x002fd2000f8ec0ff */
[----:B------:R1:W-:Y:S01]  /*3ec0*/  @P0 STS.U8 [UR8+0x1c], R0 ;  /* 0x00001c00ff000988 */ /* 0x0003e20008000008 */
[----:B------:R-:W-:Y:S05]  /*3ed0*/  BRA.U UP0, `(.L_x_76) ;  /* 0x0000000100587547 */ /* 0x000fea000b800000 */
[----:B------:R-:W-:Y:S01]  /*3ee0*/  UIADD3 UR5, UPT, UPT, UR26, 0xd0, URZ ;  /* 0x000000d01a057890 */ /* 0x000fe2000fffe0ff */
[----:B------:R-:W-:-:S03]  /*3ef0*/  SHF.L.U32 R3, R9, 0x1f, RZ ;  /* 0x0000001f09037819 */ /* 0x000fc600000006ff */
[----:B------:R-:W-:-:S09]  /*3f00*/  ULEA UR4, UR32, UR5, 0x3 ;  /* 0x0000000520047291 */ /* 0x000fd2000f8e18ff */
[----:B------:R-:W2:Y:S02]  /*3f10*/  SYNCS.PHASECHK.TRANS64.TRYWAIT P0, [UR4], R3 ;  /* 0x00000003ff0075a7 */ /* 0x000ea40008001104 */
[----:B--2---:R-:W-:Y:S05]  /*3f20*/  @!P0 BRA `(.L_x_77) ;  /* 0x0000008000848947 */ /* 0x004fea0003800000 */
.L_x_173:
[----:B------:R-:W-:-:S04]  /*3f30*/  UIADD3 UR4, UPT, UPT, UR32, 0x1, URZ ;  /* 0x0000000120047890 */ /* 0x000fc8000fffe0ff */
[----:B------:R-:W-:-:S04]  /*3f40*/  UISETP.NE.AND UP1, UPT, UR4, 0x2, UPT ;  /* 0x000000020400788c */ /* 0x000fc8000bf25270 */
[----:B------:R-:W-:Y:S02]  /*3f50*/  USEL UR6, URZ, 0x1, UP1 ;  /* 0x00000001ff067887 */ /* 0x000fe40008800000 */
[----:B------:R-:W-:-:S04]  /*3f60*/  USEL UR4, UR4, URZ, UP1 ;  /* 0x000000ff04047287 */ /* 0x000fc80008800000 */
[----:B------:R-:W-:Y:S01]  /*3f70*/  ULEA UR4, UR4, UR5, 0x3 ;  /* 0x0000000504047291 */ /* 0x000fe2000f8e18ff */
[----:B-1----:R-:W-:-:S04]  /*3f80*/  LOP3.LUT R3, R9, UR6, RZ, 0x3c, !PT ;  /* 0x0000000609037c12 */ /* 0x002fc8000f8e3cff */
[----:B------:R-:W-:Y:S01]  /*3f90*/  SHF.L.U32 R3, R3, 0x1f, RZ ;  /* 0x0000001f03037819 */ /* 0x000fe200000006ff */
[----:B------:R-:W-:-:S04]  /*3fa0*/  IMAD.U32 R0, RZ, RZ, UR4 ;  /* 0x00000004ff007e24 */ /* 0x000fc8000f8e00ff */
[----:B------:R1:W2:Y:S03]  /*3fb0*/  SYNCS.PHASECHK.TRANS64.TRYWAIT P0, [R0+URZ], R3 ;  /* 0x00000003000075a7 */ /* 0x0002a600080011ff */
[----:B--2---:R-:W-:Y:S05]  /*3fc0*/  @!P0 NANOSLEEP.SYNCS 0x989680 ;  /* 0x009896800000895d */ /* 0x004fea0003900000 */
[----:B------:R-:W2:Y:S02]  /*3fd0*/  @!P0 SYNCS.PHASECHK.TRANS64 P0, [R0+URZ], R3 ;  /* 0x00000003000085a7 */ /* 0x000ea400080010ff */
[----:B--2---:R-:W-:Y:S05]  /*3fe0*/  @P0 BRA `(.L_x_78) ;  /* 0x0000000000200947 */ /* 0x004fea0003800000 */
.L_x_79:
[----:B--2---:R2:W4:Y:S02]  /*3ff0*/  SYNCS.PHASECHK.TRANS64.TRYWAIT P0, [R0+URZ], R3 ;  /* 0x00000003000075a7 */ /* 0x00452400080011ff */
[----:B----4-:R-:W-:Y:S05]  /*4000*/  @!P0 NANOSLEEP.SYNCS 0x989680 ;  /* 0x009896800000895d */ /* 0x010fea0003900000 */
[----:B------:R-:W4:Y:S02]  /*4010*/  @!P0 SYNCS.PHASECHK.TRANS64 P0, [R0+URZ], R3 ;  /* 0x00000003000085a7 */ /* 0x000f2400080010ff */
[----:B----4-:R-:W-:Y:S05]  /*4020*/  @!P0 BRA `(.L_x_79) ;  /* 0xfffffffc00f08947 */ /* 0x010fea000383ffff */
[----:B------:R-:W-:Y:S05]  /*4030*/  BRA `(.L_x_78) ;  /* 0x00000000000c7947 */ /* 0x000fea0003800000 */
.L_x_76:
[----:B------:R-:W-:-:S04]  /*4040*/  UIADD3 UR4, UPT, UPT, UR26, 0x100, URZ ;  /* 0x000001001a047890 */ /* 0x000fc8000fffe0ff */
[----:B------:R-:W-:-:S09]  /*4050*/  UPRMT UR4, UR48, 0x654, UR4 ;  /* 0x0000065430047896 */ /* 0x000fd20008000004 */
[----:B------:R-:W-:Y:S03]  /*4060*/  SYNCS.ARRIVE.TRANS64.RED.A1T0 RZ, [UR4], RZ ;  /* 0x000000ffffff79a7 */ /* 0x000fe60008100404 */
.L_x_78:
[----:B-12---:R-:W-:Y:S01]  /*4070*/  SHF.L.U32 R3, RZ, 0x1f, RZ ;  /* 0x0000001fff037819 */ /* 0x006fe200000006ff */
[----:B------:R-:W-:Y:S01]  /*4080*/  UIADD3 UR4, UPT, UPT, UR26, 0x100, URZ ;  /* 0x000001001a047890 */ /* 0x000fe2000fffe0ff */
[----:B------:R-:W-:Y:S02]  /*4090*/  PLOP3.LUT P0, PT, PT, PT, UP0, 0x80, 0x8 ;  /* 0x000000000008781c */ /* 0x000fe40003f0f008 */
[----:B------:R-:W1:Y:S02]  /*40a0*/  SYNCS.PHASECHK.TRANS64.TRYWAIT P1, [UR26+0x100], R3 ;  /* 0x00010003ff0075a7 */ /* 0x000e64000802111a */
[----:B-1----:R-:W-:Y:S09]  /*40b0*/  @!P1 BRA `(.L_x_80) ;  /* 0x0000008000389947 */ /* 0x002ff20003800000 */
.L_x_175:
[----:B------:R-:W-:Y:S01]  /*40c0*/  @!UP0 UPRMT UR4, UR48, 0x654, UR4 ;  /* 0x0000065430048896 */ /* 0x000fe20008000004 */
[----:B------:R-:W-:Y:S01]  /*40d0*/  UMOV UR5, 0xffff ;  /* 0x0000ffff00057882 */ /* 0x000fe20000000000 */
[----:B------:R-:W-:-:S07]  /*40e0*/  UMOV UR6, 0x1 ;  /* 0x0000000100067882 */ /* 0x000fce0000000000 */
[----:B------:R-:W-:Y:S01]  /*40f0*/  @!P0 SYNCS.ARRIVE.TRANS64.RED.A1T0 RZ, [UR4], RZ ;  /* 0x000000ffffff89a7 */ /* 0x000fe20008100404 */
[----:B------:R-:W-:Y:S01]  /*4100*/  NOP ;  /* 0x0000000000007918 */ /* 0x000fe20000000000 */
[----:B-1----:R-:W1:Y:S01]  /*4110*/  LDS R0, [UR8+0x14] ;  /* 0x00001408ff007984 */ /* 0x002e620008000800 */
[----:B------:R-:W-:-:S04]  /*4120*/  ULOP3.LUT UR4, UR44, 0xffff, URZ, 0xc0, !UPT ;  /* 0x0000ffff2c047892 */ /* 0x000fc8000f8ec0ff */
[----:B------:R-:W-:-:S04]  /*4130*/  USHF.R.U32.HI UR4, URZ, 0x5, UR4 ;  /* 0x00000005ff047899 */ /* 0x000fc80008011604 */
[----:B------:R-:W-:Y:S02]  /*4140*/  USHF.L.U32 UR5, UR5, UR4, URZ ;  /* 0x0000000405057299 */ /* 0x000fe400080006ff */
[----:B------:R-:W-:-:S04]  /*4150*/  USHF.L.U32 UR4, UR6, UR4, URZ ;  /* 0x0000000406047299 */ /* 0x000fc800080006ff */
[----:B-1----:R-:W-:-:S04]  /*4160*/  LOP3.LUT R0, R0, UR5, RZ, 0xc0, !PT ;  /* 0x0000000500007c12 */ /* 0x002fc8000f8ec0ff */
[----:B------:R-:W-:-:S13]  /*4170*/  ISETP.NE.AND P0, PT, R0, UR5, PT ;  /* 0x0000000500007c0c */ /* 0x000fda000bf05270 */
[----:B------:R-:W-:Y:S05]  /*4180*/  @P0 BRA `(.L_x_81) ;  /* 0x0000000000580947 */ /* 0x000fea0003800000 */
[----:B------:R-:W1:Y:S02]  /*4190*/  LDS R0, [UR8+0x18] ;  /* 0x00001808ff007984 */ /* 0x000e640008000800 */
[----:B-1----:R-:W-:-:S04]  /*41a0*/  LOP3.LUT R0, R0, UR4, RZ, 0xc0, !PT ;  /* 0x0000000400007c12 */ /* 0x002fc8000f8ec0ff */
[----:B------:R-:W-:-:S13]  /*41b0*/  ISETP.NE.AND P0, PT, R0, UR4, PT ;  /* 0x0000000400007c0c */ /* 0x000fda000bf05270 */
[----:B------:R-:W-:Y:S05]  /*41c0*/  @P0 BRA `(.L_x_82) ;  /* 0x00000000003c0947 */ /* 0x000fea0003800000 */
[----:B------:R-:W1:Y:S01]  /*41d0*/  S2R R2, SR_LANEID ;  /* 0x0000000000027919 */ /* 0x000e620000000000 */
[----:B------:R-:W-:Y:S01]  /*41e0*/  ULOP3.LUT UR5, URZ, UR5, URZ, 0x33, !UPT ;  /* 0x00000005ff057292 */ /* 0x000fe2000f8e33ff */
[----:B------:R-:W-:Y:S01]  /*41f0*/  LOP3.LUT R4, RZ, UR4, RZ, 0x33, !PT ;  /* 0x00000004ff047c12 */ /* 0x000fe2000f8e33ff */
[----:B------:R-:W-:Y:S02]  /*4200*/  VOTEU.ANY UR4, UPT, PT ;  /* 0x0000000000047886 */ /* 0x000fe400038e0100 */
[----:B------:R-:W-:Y:S01]  /*4210*/  UFLO.U32 UR4, UR4 ;  /* 0x00000004000472bd */ /* 0x000fe200080e0000 */
[----:B------:R-:W2:Y:S01]  /*4220*/  REDUX UR6, R4 ;  /* 0x00000000040673c4 */ /* 0x000ea20000000000 */
[----:B------:R-:W-:-:S06]  /*4230*/  IMAD.U32 R0, RZ, RZ, UR5 ;  /* 0x00000005ff007e24 */ /* 0x000fcc000f8e00ff */
[----:B------:R4:W-:Y:S01]  /*4240*/  UTCATOMSWS.AND URZ, UR5 ;  /* 0x0000000500ff79e3 */ /* 0x0009e20008000000 */
[----:B------:R-:W3:Y:S01]  /*4250*/  REDUX UR7, R0 ;  /* 0x00000000000773c4 */ /* 0x000ee20000000000 */
[----:B-1----:R-:W-:Y:S01]  /*4260*/  ISETP.EQ.U32.AND P0, PT, R2, UR4, PT ;  /* 0x0000000402007c0c */ /* 0x002fe2000bf02070 */
[----:B--2---:R-:W-:Y:S01]  /*4270*/  IMAD.U32 R2, RZ, RZ, UR6 ;  /* 0x00000006ff027e24 */ /* 0x004fe2000f8e00ff */
[----:B---3--:R-:W-:-:S11]  /*4280*/  MOV R3, UR7 ;  /* 0x0000000700037c02 */ /* 0x008fd60008000f00 */
[----:B------:R4:W-:Y:S04]  /*4290*/  @P0 ATOMS.AND RZ, [UR8+0x14], R3 ;  /* 0x00001403ffff098c */ /* 0x0009e8000a800008 */
[----:B------:R4:W-:Y:S01]  /*42a0*/  @P0 ATOMS.AND RZ, [UR8+0x18], R2 ;  /* 0x00001802ffff098c */ /* 0x0009e2000a800008 */
[----:B------:R-:W-:Y:S05]  /*42b0*/  BRA `(.L_x_83) ;  /* 0x0000000000147947 */ /* 0x000fea0003800000 */
.L_x_82:
[----:B------:R-:W-:Y:S02]  /*42c0*/  MOV R2, 0x42e0 ;  /* 0x000042e000027802 */ /* 0x000fe40000000f00 */
[----:B---3-5:R-:W-:Y:S05]  /*42d0*/  CALL.REL.NOINC `($__internal_0_$__cuda_sm10x_tcgen05_guardrail_trap_col_being_dealloced_not_returned_by_alloc) ;  /* 0x0000008400187944 */ /* 0x028fea0003c00000 */
[----:B------:R-:W-:Y:S05]  /*42e0*/  BRA `(.L_x_83) ;  /* 0x0000000000087947 */ /* 0x000fea0003800000 */
.L_x_81:
[----:B------:R-:W-:Y:S02]  /*42f0*/  MOV R2, 0x4310 ;  /* 0x0000431000027802 */ /* 0x000fe40000000f00 */
[----:B---3-5:R-:W-:Y:S05]  /*4300*/  CALL.REL.NOINC `($__internal_2_$__cuda_sm10x_tcgen05_guardrail_trap_unallocated_columns_being_dealloced) ;  /* 0x0000008400247944 */ /* 0x028fea0003c00000 */
.L_x_83:
[----:B------:R-:W-:Y:S01]  /*4310*/  NOP ;  /* 0x0000000000007918 */ /* 0x000fe20000000000 */
[----:B----4-:R-:W-:Y:S05]  /*4320*/  EXIT ;  /* 0x000000000000794d */ /* 0x010fea0003800000 */
.L_x_56:
[----:B------:R-:W-:-:S09]  /*4330*/  UISETP.NE.OR UP0, UPT, UR17, 0x3, !UP3 ;  /* 0x000000031100788c */ /* 0x000fd2000df05670 */
[----:B------:R-:W-:Y:S05]  /*4340*/  BRA.U UP0, `(.L_x_84) ;  /* 0x0000001100547547 */ /* 0x000fea000b800000 */
[----:B------:R-:W1:Y:S01]  /*4350*/  LDCU UR31, c[0x0][0x370] ;  /* 0x00006e00ff1f77ac */ /* 0x000e620008000800 */
[----:B------:R-:W2:Y:S01]  /*4360*/  LDC.64 R16, c[0x0][0x348] ;  /* 0x0000d200ff107b82 */ /* 0x000ea20000000a00 */
[----:B------:R-:W-:Y:S02]  /*4370*/  HFMA2 R13, -RZ, RZ, 0, 0 ;  /* 0x00000000ff0d7431 */ /* 0x000fe400000001ff */
[----:B------:R-:W-:Y:S01]  /*4380*/  IMAD.MOV.U32 R15, RZ, RZ, 0x1 ;  /* 0x00000001ff0f7424 */ /* 0x000fe200078e00ff */
[----:B------:R-:W1:Y:S01]  /*4390*/  LDCU.128 UR48, c[0x0][0xb10] ;  /* 0x00016200ff3077ac */ /* 0x000e620008000c00 */
[----:B------:R-:W-:Y:S01]  /*43a0*/  IMAD.MOV.U32 R14, RZ, RZ, RZ ;  /* 0x000000ffff0e7224 */ /* 0x000fe200078e00ff */
[----:B------:R-:W-:Y:S01]  /*43b0*/  MOV R7, 0x4000 ;  /* 0x0000400000077802 */ /* 0x000fe20000000f00 */
[----:B------:R-:W3:Y:S01]  /*43c0*/  LDCU UR30, c[0x0][0x374] ;  /* 0x00006e80ff1e77ac */ /* 0x000ee20008000800 */
[----:B------:R-:W4:Y:S01]  /*43d0*/  LDC.64 R2, c[0x0][0x888] ;  /* 0x00022200ff027b82 */ /* 0x000f220000000a00 */
[----:B------:R-:W3:Y:S01]  /*43e0*/  LDCU UR15, c[0x0][0xb0c] ;  /* 0x00016180ff0f77ac */ /* 0x000ee20008000800 */
[----:B------:R-:W2:Y:S06]  /*43f0*/  LDCU UR40, c[0x0][0xb20] ;  /* 0x00016400ff2877ac */ /* 0x000eac0008000800 */
[----:B------:R-:W4:Y:S01]  /*4400*/  LDC.64 R4, c[0x0][0x890] ;  /* 0x00022400ff047b82 */ /* 0x000f220000000a00 */
[----:B------:R-:W2:Y:S01]  /*4410*/  LDCU UR4, c[0x0][0xb30] ;  /* 0x00016600ff0477ac */ /* 0x000ea20008000800 */
[----:B------:R-:W-:Y:S01]  /*4420*/  UMOV UR21, 0x400 ;  /* 0x0000040000157882 */ /* 0x000fe20000000000 */
[----:B-1----:R-:W-:-:S02]  /*4430*/  UIMAD.WIDE.U32 UR6, UR31, UR48, URZ ;  /* 0x000000301f0672a5 */ /* 0x002fc4000f8e00ff */
[----:B---3--:R-:W-:Y:S02]  /*4440*/  UIMAD.WIDE.U32 UR8, UR30, UR51, URZ ;  /* 0x000000331e0872a5 */ /* 0x008fe4000f8e00ff */
[----:B------:R-:W-:Y:S02]  /*4450*/  ULEA UR21, UR47, UR21, 0x18 ;  /* 0x000000152f157291 */ /* 0x000fe4000f8ec0ff */
[----:B------:R-:W-:Y:S02]  /*4460*/  UPLOP3.LUT UP3, UPT, UPT, UPT, UPT, 0x40, 0x4 ;  /* 0x000000000004789c */ /* 0x000fe40003f6e870 */
[----:B------:R-:W-:Y:S01]  /*4470*/  UIADD3 UR37, UPT, UPT, UR21, 0x68, URZ ;  /* 0x0000006815257890 */ /* 0x000fe2000fffe0ff */
[----:B------:R-:W-:Y:S01]  /*4480*/  UMOV UR6, UR7 ;  /* 0x0000000700067c82 */ /* 0x000fe20008000000 */
[----:B------:R-:W-:Y:S01]  /*4490*/  UMOV UR38, UR9 ;  /* 0x0000000900267c82 */ /* 0x000fe20008000000 */
[----:B------:R-:W-:Y:S02]  /*44a0*/  UISETP.GE.AND UP0, UPT, UR42, 0x1, UPT ;  /* 0x000000012a00788c */ /* 0x000fe4000bf06270 */
[----:B------:R-:W-:Y:S01]  /*44b0*/  UISETP.NE.AND UP4, UPT, UR42, 0x1, UPT ;  /* 0x000000012a00788c */ /* 0x000fe2000bf85270 */
[----:B------:R-:W1:Y:S01]  /*44c0*/  LDCU.64 UR22, c[0x0][0xb28] ;  /* 0x00016500ff1677ac */ /* 0x000e620008000a00 */
[----:B------:R-:W-:-:S02]  /*44d0*/  UISETP.NE.AND UP6, UPT, UR15, 0x1, UPT ;  /* 0x000000010f00788c */ /* 0x000fc4000bfc5270 */
[----:B------:R-:W-:Y:S02]  /*44e0*/  UISETP.NE.AND UP5, UPT, UR50, 0x1, UPT ;  /* 0x000000013200788c */ /* 0x000fe4000bfa5270 */
[----:B------:R-:W-:Y:S02]  /*44f0*/  UIADD3 UR33, UPT, UPT, UR21, 0x50, URZ ;  /* 0x0000005015217890 */ /* 0x000fe4000fffe0ff */
[----:B------:R-:W-:Y:S02]  /*4500*/  UIADD3 UR25, UPT, UPT, UR21, 0x58, URZ ;  /* 0x0000005815197890 */ /* 0x000fe4000fffe0ff */
[----:B------:R-:W-:Y:S02]  /*4510*/  UIADD3 UR17, UPT, UPT, UR21, 0x60, URZ ;  /* 0x0000006015117890 */ /* 0x000fe4000fffe0ff */
[----:B------:R-:W-:Y:S02]  /*4520*/  UPRMT UR37, UR47, 0x654, UR37 ;  /* 0x000006542f257896 */ /* 0x000fe40008000025 */
[----:B------:R-:W-:-:S02]  /*4530*/  USHF.R.U32.HI UR39, URZ, UR49, UR6 ;  /* 0x00000031ff277299 */ /* 0x000fc40008011606 */
[----:B--2---:R-:W-:Y:S02]  /*4540*/  USHF.R.U32.HI UR38, URZ, UR40, UR38 ;  /* 0x00000028ff267299 */ /* 0x004fe40008011626 */
[----:B------:R-:W-:-:S11]  /*4550*/  UISETP.NE.AND UP2, UPT, UR4, 0x1, UPT ;  /* 0x000000010400788c */ /* 0x000fd6000bf45270 */
.L_x_95:
[C---:B------:R-:W-:Y:S02]  /*4560*/  LEA R12, R14.reuse, UR21, 0x3 ;  /* 0x000000150e0c7c11 */ /* 0x040fe4000f8e18ff */
[----:B------:R-:W-:Y:S02]  /*4570*/  SHF.L.U32 R9, R13, 0x1f, RZ ;  /* 0x0000001f0d097819 */ /* 0x000fe400000006ff */
[----:B------:R-:W-:Y:S02]  /*4580*/  LEA R10, R14, UR21, 0x4 ;  /* 0x000000150e0a7c11 */ /* 0x000fe4000f8e20ff */
[----:B--2---:R-:W2:Y:S02]  /*4590*/  SYNCS.PHASECHK.TRANS64.TRYWAIT P0, [R12+URZ+0xa0], R9 ;  /* 0x0000a0090c0075a7 */ /* 0x004ea400080011ff */
[----:B--2---:R-:W-:Y:S05]  /*45a0*/  @!P0 BRA `(.L_x_85) ;  /* 0x0000007c00148947 */ /* 0x004fea0003800000 */
.L_x_176:
[----:B--2---:R-:W2:Y:S01]  /*45b0*/  LDS.128 R8, [R10+0x110] ;  /* 0x000110000a087984 */ /* 0x004ea20000000c00 */
[----:B------:R-:W-:Y:S01]  /*45c0*/  UISETP.GE.AND UP0, UPT, UR42, 0x1, UPT ;  /* 0x000000012a00788c */ /* 0x000fe2000bf06270 */
[----:B------:R-:W-:Y:S01]  /*45d0*/  @!PT LDS RZ, [RZ] ;  /* 0x00000000fffff984 */ /* 0x000fe20000000800 */
[----:B------:R-:W-:Y:S01]  /*45e0*/  @!PT LDS RZ, [RZ] ;  /* 0x00000000fffff984 */ /* 0x000fe20000000800 */
[----:B------:R-:W-:Y:S01]  /*45f0*/  @!PT LDS RZ, [RZ] ;  /* 0x00000000fffff984 */ /* 0x000fe20000000800 */
[----:B------:R-:W-:Y:S01]  /*4600*/  @!PT LDS RZ, [RZ] ;  /* 0x00000000fffff984 */ /* 0x000fe20000000800 */
[----:B------:R3:W-:Y:S06]  /*4610*/  MEMBAR.ALL.CTA ;  /* 0x0000000000007992 */ /* 0x0007ec0000008000 */
[----:B---3--:R-:W3:Y:S01]  /*4620*/  FENCE.VIEW.ASYNC.S ;  /* 0x00000000000073c6 */ /* 0x008ee20000000000 */
[----:B--2---:R-:W-:Y:S11]  /*4630*/  LOP3.LUT P0, RZ, R10, 0x1, RZ, 0xc0, !PT ;  /* 0x000000010aff7812 */ /* 0x004ff6000780c0ff */
[----:B------:R-:W-:Y:S02]  /*4640*/  @!UPT UIADD3 URZ, UPT, UPT, URZ, URZ, URZ ;  /* 0x000000fffffff290 */ /* 0x000fe4000fffe0ff */
[----:B---3--:R-:W-:Y:S01]  /*4650*/  VOTEU.ANY UP1, P0 ;  /* 0x0000000000ff7886 */ /* 0x008fe20000020100 */
[----:B------:R-:W-:Y:S11]  /*4660*/  PLOP3.LUT P0, PT, PT, PT, UP1, 0x80, 0x8 ;  /* 0x000000000008781c */ /* 0x000ff60003f0f018 */
[----:B------:R-:W-:Y:S02]  /*4670*/  @!UPT UIADD3 URZ, UPT, UPT, URZ, URZ, URZ ;  /* 0x000000fffffff290 */ /* 0x000fe4000fffe0ff */
[----:B------:R-:W-:Y:S02]  /*4680*/  @P0 SHF.R.U32.HI R0, RZ, 0x10, R9 ;  /* 0x00000010ff000819 */ /* 0x000fe40000011609 */
[----:B------:R-:W-:Y:S02]  /*4690*/  @P0 MOV R6, R8 ;  /* 0x0000000800060202 */ /* 0x000fe40000000f00 */
[----:B------:R-:W-:Y:S01]  /*46a0*/  @P0 R2UR UR4, R0 ;  /* 0x00000000000402ca */ /* 0x000fe200000e0000 */
[----:B------:R-:W-:Y:S01]  /*46b0*/  VIADD R0, R12, 0xb0 ;  /* 0x000000b00c007836 */ /* 0x000fe20000000000 */
[----:B------:R-:W-:Y:S02]  /*46c0*/  @P0 LOP3.LUT R8, R9, 0xffff, RZ, 0xc0, !PT ;  /* 0x0000ffff09080812 */ /* 0x000fe400078ec0ff */
[----:B------:R-:W-:Y:S02]  /*46d0*/  @P0 R2UR UR6, R6 ;  /* 0x00000000060602ca */ /* 0x000fe400000e0000 */
[----:B------:R-:W-:Y:S02]  /*46e0*/  PRMT R0, RZ, 0x654, R0 ;  /* 0x00000654ff007816 */ /* 0x000fe40000000000 */
[----:B------:R-:W-:Y:S02]  /*46f0*/  @P0 R2UR UR5, R8 ;  /* 0x00000000080502ca */ /* 0x000fe400000e0000 */
[----:B------:R2:W-:Y:S03]  /*4700*/  SYNCS.ARRIVE.TRANS64.RED.A1T0 RZ, [R0+URZ], RZ ;  /* 0x000000ff00ff79a7 */ /* 0x0005e600081004ff */
[----:B------:R-:W-:Y:S04]  /*4710*/  @UP1 UMOV UR29, UR4 ;  /* 0x00000004001d1c82 */ /* 0x000fe80008000000 */
[----:B------:R-:W-:Y:S04]  /*4720*/  @UP1 UMOV UR14, UR6 ;  /* 0x00000006000e1c82 */ /* 0x000fe80008000000 */
[----:B------:R-:W-:Y:S01]  /*4730*/  @UP1 UMOV UR13, UR5 ;  /* 0x00000005000d1c82 */ /* 0x000fe20008000000 */
[----:B------:R-:W-:Y:S05]  /*4740*/  BRA.U !UP0, `(.L_x_86) ;  /* 0x0000000108a47547 */ /* 0x000fea000b800000 */
[----:B------:R-:W-:Y:S02]  /*4750*/  UIMAD.WIDE.U32 UR18, UR13, UR51, URZ ;  /* 0x000000330d1272a5 */ /* 0x000fe4000f8e00ff */
[----:B------:R-:W-:Y:S02]  /*4760*/  UIMAD.WIDE.U32 UR26, UR14, UR48, URZ ;  /* 0x000000300e1a72a5 */ /* 0x000fe4000f8e00ff */
[----:B------:R-:W-:Y:S02]  /*4770*/  USEL UR4, UR30, UR38, !UP5 ;  /* 0x000000261e047287 */ /* 0x000fe4000e800000 */
[----:B------:R-:W-:Y:S02]  /*4780*/  USEL UR7, UR31, UR39, !UP6 ;  /* 0x000000271f077287 */ /* 0x000fe4000f000000 */
[----:B-1----:R-:W-:Y:S02]  /*4790*/  UIMAD.WIDE.U32 UR8, UR4, UR22, URZ ;  /* 0x00000016040872a5 */ /* 0x002fe4000f8e00ff */
[----:B------:R-:W-:Y:S01]  /*47a0*/  UIMAD.WIDE.U32 UR10, UR7, UR22, URZ ;  /* 0x00000016070a72a5 */ /* 0x000fe2000f8e00ff */
[----:B------:R-:W-:Y:S02]  /*47b0*/  UMOV UR5, UR19 ;  /* 0x0000001300057c82 */ /* 0x000fe40008000000 */
[----:B------:R-:W-:Y:S03]  /*47c0*/  USHF.R.U32.HI UR6, URZ, UR40, UR5 ;  /* 0x00000028ff067299 */ /* 0x000fe60008011605 */
[----:B------:R-:W-:Y:S01]  /*47d0*/  UMOV UR5, UR27 ;  /* 0x0000001b00057c82 */ /* 0x000fe20008000000 */
[----:B------:R-:W-:Y:S02]  /*47e0*/  USEL UR6, UR13, UR6, !UP5 ;  /* 0x000000060d067287 */ /* 0x000fe4000e800000 */
[----:B------:R-:W-:Y:S03]  /*47f0*/  USHF.R.U32.HI UR12, URZ, UR49, UR5 ;  /* 0x00000031ff0c7299 */ /* 0x000fe60008011605 */
[----:B------:R-:W-:Y:S02]  /*4800*/  UMOV UR5, UR9 ;  /* 0x0000000900057c82 */ /* 0x000fe40008000000 */
[----:B------:R-:W-:Y:S03]  /*4810*/  @UP4 USHF.R.U32.HI UR4, URZ, UR23, UR5 ;  /* 0x00000017ff044299 */ /* 0x000fe60008011605 */
[----:B------:R-:W-:Y:S01]  /*4820*/  UMOV UR5, UR11 ;  /* 0x0000000b00057c82 */ /* 0x000fe20008000000 */
[----:B------:R-:W-:Y:S02]  /*4830*/  UIMAD UR4, UR42, UR4, URZ ;  /* 0x000000042a0472a4 */ /* 0x000fe4000f8e02ff */
[----:B------:R-:W-:Y:S02]  /*4840*/  @UP4 USHF.R.U32.HI UR7, URZ, UR23, UR5 ;  /* 0x00000017ff074299 */ /* 0x000fe40008011605 */
[----:B------:R-:W-:Y:S02]  /*4850*/  UIMAD.WIDE.U32 UR10, UR6, UR22, URZ ;  /* 0x00000016060a72a5 */ /* 0x000fe4000f8e00ff */
[----:B------:R-:W-:Y:S02]  /*4860*/  USEL UR5, UR14, UR12, !UP6 ;  /* 0x0000000c0e057287 */ /* 0x000fe4000f000000 */
[----:B------:R-:W-:Y:S02]  /*4870*/  UIMAD UR8, UR42, UR7, URZ ;  /* 0x000000072a0872a4 */ /* 0x000fe4000f8e02ff */
[----:B------:R-:W-:Y:S03]  /*4880*/  UISETP.GE.AND UP0, UPT, UR6, UR4, UPT ;  /* 0x000000040600728c */ /* 0x000fe6000bf06270 */
[----:B------:R-:W-:Y:S01]  /*4890*/  UMOV UR4, UR11 ;  /* 0x0000000b00047c82 */ /* 0x000fe20008000000 */
[----:B------:R-:W-:Y:S02]  /*48a0*/  UISETP.GE.OR UP0, UPT, UR5, UR8, UP0 ;  /* 0x000000080500728c */ /* 0x000fe40008706670 */
[----:B------:R-:W-:Y:S02]  /*48b0*/  USHF.R.U32.HI UR4, URZ, UR23, UR4 ;  /* 0x00000017ff047299 */ /* 0x000fe40008011604 */
[----:B------:R-:W-:Y:S02]  /*48c0*/  UIMAD.WIDE.U32 UR8, UR5, UR22, URZ ;  /* 0x00000016050872a5 */ /* 0x000fe4000f8e00ff */
[----:B------:R-:W-:Y:S04]  /*48d0*/  USEL UR10, UR6, UR4, !UP4 ;  /* 0x00000004060a7287 */ /* 0x000fe8000e000000 */
[----:B------:R-:W-:Y:S01]  /*48e0*/  UIADD3 UR11, UPT, UPT, -UR10, URZ, URZ ;  /* 0x000000ff0a0b7290 */ /* 0x000fe2000fffe1ff */
[----:B------:R-:W-:Y:S02]  /*48f0*/  @!UP0 UMOV UR4, UR9 ;  /* 0x0000000900048c82 */ /* 0x000fe40008000000 */
[----:B------:R-:W-:Y:S02]  /*4900*/  @!UP0 USHF.R.U32.HI UR4, URZ, UR23, UR4 ;  /* 0x00000017ff048299 */ /* 0x000fe40008011604 */
[----:B------:R-:W-:Y:S02]  /*4910*/  UIMAD UR8, UR42, UR11, UR6 ;  /* 0x0000000b2a0872a4 */ /* 0x000fe4000f8e0206 */
[----:B------:R-:W-:Y:S04]  /*4920*/  @!UP0 USEL UR4, UR5, UR4, !UP4 ;  /* 0x0000000405048287 */ /* 0x000fe8000e000000 */
[----:B------:R-:W-:Y:S02]  /*4930*/  @!UP0 UIMAD UR8, UR7, UR8, UR4 ;  /* 0x00000008070882a4 */ /* 0x000fe4000f8e0204 */
[----:B------:R-:W-:Y:S02]  /*4940*/  @!UP0 UIADD3 UR9, UPT, UPT, UR10, -UR4, URZ ;  /* 0x800000040a098290 */ /* 0x000fe4000fffe0ff */
[----:B------:R-:W-:Y:S02]  /*4950*/  UIADD3 UR4, UPT, UPT, -UR5, URZ, URZ ;  /* 0x000000ff05047290 */ /* 0x000fe4000fffe1ff */
[----:B------:R-:W-:Y:S02]  /*4960*/  UIADD3 UR7, UPT, UPT, -UR6, URZ, URZ ;  /* 0x000000ff06077290 */ /* 0x000fe4000fffe1ff */
[----:B------:R-:W-:Y:S02]  /*4970*/  @!UP0 UIMAD UR6, UR9, UR42, UR5 ;  /* 0x0000002a090682a4 */ /* 0x000fe4000f8e0205 */
[----:B------:R-:W-:Y:S02]  /*4980*/  UIMAD UR14, UR15, UR4, UR14 ;  /* 0x000000040f0e72a4 */ /* 0x000fe4000f8e020e */
[----:B------:R-:W-:Y:S01]  /*4990*/  UIMAD UR13, UR50, UR7, UR13 ;  /* 0x00000007320d72a4 */ /* 0x000fe2000f8e020d */
[----:B------:R-:W-:Y:S02]  /*49a0*/  @!UP0 UMOV UR5, UR8 ;  /* 0x0000000800058c82 */ /* 0x000fe40008000000 */
[----:B------:R-:W-:Y:S02]  /*49b0*/  UIMAD UR14, UR5, UR15, UR14 ;  /* 0x0000000f050e72a4 */ /* 0x000fe4000f8e020e */
[----:B------:R-:W-:Y:S11]  /*49c0*/  UIMAD UR13, UR6, UR50, UR13 ;  /* 0x00000032060d72a4 */ /* 0x000ff6000f8e020d */
[----:B------:R-:W-:Y:S01]  /*49d0*/  @!UPT UIADD3 URZ, UPT, UPT, URZ, URZ, URZ ;  /* 0x000000fffffff290 */ /* 0x000fe2000fffe0ff */
.L_x_86:
[----:B------:R-:W3:Y:S01]  /*49e0*/  @!UP2 LDCU.128 UR8, c[0x0][0xb10] ;  /* 0x00016200ff08a7ac */ /* 0x000ee20008000c00 */
[C---:B----4-:R-:W-:Y:S02]  /*49f0*/  ISETP.NE.U32.AND P1, PT, R4.reuse, RZ, PT ;  /* 0x000000ff0400720c */ /* 0x050fe40003f25070 */
[----:B------:R-:W-:Y:S02]  /*4a00*/  ISETP.NE.U32.AND P0, PT, R4, RZ, PT ;  /* 0x000000ff0400720c */ /* 0x000fe40003f05070 */
[C---:B------:R-:W-:Y:S02]  /*4a10*/  ISETP.NE.AND.EX P1, PT, R5.reuse, RZ, PT, P1 ;  /* 0x000000ff0500720c */ /* 0x040fe40003f25310 */
[----:B------:R-:W-:Y:S01]  /*4a20*/  ISETP.NE.AND.EX P0, PT, R5, RZ, PT, P0 ;  /* 0x000000ff0500720c */ /* 0x000fe20003f05300 */
[----:B------:R-:W4:Y:S01]  /*4a30*/  @!UP2 LDCU UR5, c[0x0][0xb0c] ;  /* 0x00016180ff05a7ac */ /* 0x000f220008000800 */
[----:B------:R-:W-:Y:S01]  /*4a40*/  SHF.L.U32 R9, R15, 0x1f, RZ ;  /* 0x0000001f0f097819 */ /* 0x000fe200000006ff */
[----:B------:R-:W-:Y:S02]  /*4a50*/  USHF.L.U32 UR35, UR16, 0x7, URZ ;  /* 0x0000000710237899 */ /* 0x000fe400080006ff */
[----:B------:R-:W-:Y:S02]  /*4a60*/  USHF.L.U32 UR34, UR20, 0x8, URZ ;  /* 0x0000000814227899 */ /* 0x000fe400080006ff */
[----:B---3--:R-:W-:Y:S07]  /*4a70*/  UIMAD.WIDE.U32 UR6, UR14, UR8, URZ ;  /* 0x000000080e0672a5 */ /* 0x008fee000f8e00ff */
[----:B------:R-:W-:Y:S01]  /*4a80*/  @!UP2 UMOV UR4, UR7 ;  /* 0x000000070004ac82 */ /* 0x000fe20008000000 */
[----:B----4-:R-:W-:Y:S02]  /*4a90*/  @!UP2 UISETP.NE.AND UP0, UPT, UR5, 0x1, UPT ;  /* 0x000000010500a88c */ /* 0x010fe4000bf05270 */
[----:B------:R-:W-:Y:S02]  /*4aa0*/  @!UP2 USHF.R.U32.HI UR4, URZ, UR9, UR4 ;  /* 0x00000009ff04a299 */ /* 0x000fe40008011604 */
[----:B------:R-:W-:Y:S02]  /*4ab0*/  UIMAD.WIDE.U32 UR6, UR13, UR11, URZ ;  /* 0x0000000b0d0672a5 */ /* 0x000fe4000f8e00ff */
[----:B------:R-:W-:Y:S02]  /*4ac0*/  @!UP2 USEL UR8, UR14, UR4, !UP0 ;  /* 0x000000040e08a287 */ /* 0x000fe4000c000000 */
[----:B------:R-:W-:Y:S03]  /*4ad0*/  @!UP2 UISETP.NE.AND UP0, UPT, UR10, 0x1, UPT ;  /* 0x000000010a00a88c */ /* 0x000fe6000bf05270 */
[----:B------:R-:W-:Y:S02]  /*4ae0*/  @!UP2 UMOV UR6, UR7 ;  /* 0x000000070006ac82 */ /* 0x000fe40008000000 */
[----:B------:R-:W3:Y:S02]  /*4af0*/  @!UP2 LDCU UR4, c[0x0][0xb20] ;  /* 0x00016400ff04a7ac */ /* 0x000ee40008000800 */
[----:B---3--:R-:W-:Y:S04]  /*4b00*/  @!UP2 USHF.R.U32.HI UR6, URZ, UR4, UR6 ;  /* 0x00000004ff06a299 */ /* 0x008fe80008011606 */
[----:B------:R-:W-:Y:S04]  /*4b10*/  @!UP2 USEL UR6, UR13, UR6, !UP0 ;  /* 0x000000060d06a287 */ /* 0x000fe8000c000000 */
[----:B------:R-:W-:Y:S02]  /*4b20*/  @!UP2 UIADD3 UR4, UPT, UPT, -UR8, UR6, URZ ;  /* 0x000000060804a290 */ /* 0x000fe4000fffe1ff */
[----:B------:R-:W-:Y:S02]  /*4b30*/  @!UP2 UIADD3 UR6, UPT, UPT, UR8, -UR6, URZ ;  /* 0x800000060806a290 */ /* 0x000fe4000fffe0ff */
[----:B------:R-:W-:Y:S02]  /*4b40*/  @!UP2 UIMAD UR14, UR4, UR5, UR14 ;  /* 0x00000005040ea2a4 */ /* 0x000fe4000f8e020e */
[----:B------:R-:W-:Y:S01]  /*4b50*/  @!UP2 UIMAD UR13, UR6, UR10, UR13 ;  /* 0x0000000a060da2a4 */ /* 0x000fe2000f8e020d */
[----:B------:R-:W-:Y:S11]  /*4b60*/  BRA.U UP3, `(.L_x_87) ;  /* 0x0000000103107547 */ /* 0x000ff6000b800000 */
[----:B--2---:R-:W-:Y:S04]  /*4b70*/  MOV R0, UR41 ;  /* 0x0000002900007c02 */ /* 0x004fe80008000f00 */
[----:B------:R-:W-:Y:S04]  /*4b80*/  SHF.L.U32 R11, R0, 0x1f, RZ ;  /* 0x0000001f000b7819 */ /* 0x000fe800000006ff */
[----:B------:R-:W2:Y:S02]  /*4b90*/  SYNCS.PHASECHK.TRANS64.TRYWAIT P2, [UR21+0x98], R11 ;  /* 0x0000980bff0075a7 */ /* 0x000ea40008041115 */
[----:B--2---:R-:W-:Y:S05]  /*4ba0*/  @!P2 BRA `(.L_x_88) ;  /* 0x0000007400a8a947 */ /* 0x004fea0003800000 */
.L_x_87:
[----:B------:R-:W-:Y:S05]  /*4bb0*/  @!P1 BRA `(.L_x_89) ;  /* 0x0000000000309947 */ /* 0x000fea0003800000 */
[----:B------:R-:W-:Y:S01]  /*4bc0*/  ISETP.NE.U32.AND P1, PT, R2, RZ, PT ;  /* 0x000000ff0200720c */ /* 0x000fe20003f25070 */
[----:B------:R-:W3:Y:S01]  /*4bd0*/  LDCU.64 UR4, c[0x0][0x358] ;  /* 0x00006b00ff0477ac */ /* 0x000ee20008000a00 */
[----:B------:R-:W-:Y:S02]  /*4be0*/  IMAD.MOV.U32 R146, RZ, RZ, 0x1 ;  /* 0x00000001ff927424 */ /* 0x000fe400078e00ff */
[----:B------:R-:W-:Y:S11]  /*4bf0*/  ISETP.NE.AND.EX P1, PT, R3, RZ, PT, P1 ;  /* 0x000000ff0300720c */ /* 0x000ff60003f25310 */
[----:B------:R-:W-:Y:S02]  /*4c00*/  @!UPT UIADD3 URZ, UPT, UPT, URZ, URZ, URZ ;  /* 0x000000fffffff290 */ /* 0x000fe4000fffe0ff */
[----:B--2---:R-:W2:Y:S01]  /*4c10*/  @P1 LDC.64 R10, c[0x0][0x888] ;  /* 0x00022200ff0a1b82 */ /* 0x004ea20000000a00 */
[----:B------:R-:W-:Y:S04]  /*4c20*/  @P1 IMAD R0, R4, UR36, RZ ;  /* 0x0000002404001c24 */ /* 0x000fe8000f8e02ff */
[----:B--2---:R-:W-:Y:S04]  /*4c30*/  @P1 IMAD.WIDE R10, R0, 0x4, R10 ;  /* 0x00000004000a1825 */ /* 0x004fe800078e020a */
[----:B------:R-:W-:Y:S01]  /*4c40*/  HFMA2 R0, -RZ, RZ, 0, 5.9604644775390625e-08 ;  /* 0x00000001ff007431 */ /* 0x000fe200000001ff */
[----:B---3-5:R3:W5:Y:S04]  /*4c50*/  @P1 LDG.E R73, desc[UR4][R10.64] ;  /* 0x000000040a491981 */ /* 0x028768000c1e1900 */
[----:B------:R-:W-:Y:S01]  /*4c60*/  @!P1 PRMT R146, R0, 0x7610, R146 ;  /* 0x0000761000929816 */ /* 0x000fe20000000092 */
[----:B---3--:R-:W4:Y:S06]  /*4c70*/  @!P1 LDC R73, c[0x0][0x880] ;  /* 0x00022000ff499b82 */ /* 0x008f2c0000000800 */
.L_x_89:
[----:B----45:R-:W-:Y:S01]  /*4c80*/  @!P0 FSETP.EQ.AND P1, PT, R73, RZ, PT ;  /* 0x000000ff4900820b */ /* 0x030fe20003f22000 */
[----:B------:R-:W-:Y:S01]  /*4c90*/  @!UPT UIADD3 URZ, UPT, UPT, URZ, URZ, URZ ;  /* 0x000000fffffff290 */ /* 0x000fe2000fffe0ff */
[----:B------:R-:W-:Y:S11]  /*4ca0*/  @!P0 BRA `(.L_x_90) ;  /* 0x0000000000188947 */ /* 0x000ff60003800000 */
[----:B------:R-:W-:Y:S02]  /*4cb0*/  LOP3.LUT P0, RZ, R146, 0xff, RZ, 0xc0, !PT ;  /* 0x000000ff92ff7812 */ /* 0x000fe4000780c0ff */
[----:B------:R-:W-:Y:S04]  /*4cc0*/  ISETP.NE.U32.AND P1, PT, R2, RZ, PT ;  /* 0x000000ff0200720c */ /* 0x000fe80003f25070 */
[----:B------:R-:W-:Y:S04]  /*4cd0*/  ISETP.NE.AND.EX P1, PT, R3, RZ, PT, P1 ;  /* 0x000000ff0300720c */ /* 0x000fe80003f25310 */
[----:B------:R-:W-:Y:S03]  /*4ce0*/  PLOP3.LUT P1, PT, P1, PT, PT, 0x8, 0x80 ;  /* 0x000000000080781c */ /* 0x000fe60000f2e170 */
[----:B------:R-:W-:Y:S11]  /*4cf0*/  @P0 FSETP.EQ.AND P1, PT, R73, RZ, PT ;  /* 0x000000ff4900020b */ /* 0x000ff60003f22000 */
[----:B------:R-:W-:Y:S02]  /*4d00*/  @!UPT UIADD3 URZ, UPT, UPT, URZ, URZ, URZ ;  /* 0x000000fffffff290 */ /* 0x000fe4000fffe0ff */
.L_x_90:
[----:B------:R-:W3:Y:S01]  /*4d10*/  SYNCS.PHASECHK.TRANS64.TRYWAIT P2, [UR21+0x70], R9 ;  /* 0x00007009ff0075a7 */ /* 0x000ee20008041115 */
[----:B------:R-:W-:Y:S04]  /*4d20*/  ELECT P0, URZ, PT ;  /* 0x0000000000ff782f */ /* 0x000fe80003800000 */
[----:B------:R-:W-:Y:S11]  /*4d30*/  PLOP3.LUT P1, PT, P1, P0, PT, 0xf2, 0x2f ;  /* 0x00000000002f781c */ /* 0x000ff60000f21e72 */
[----:B------:R-:W-:Y:S02]  /*4d40*/  @!UPT UIADD3 URZ, UPT, UPT, URZ, URZ, URZ ;  /* 0x000000fffffff290 */ /* 0x000fe4000fffe0ff */
[----:B------:R-:W-:Y:S05]  /*4d50*/  @!P1 IADD3 R8, P0, PT, R16, 0x580, RZ ;  /* 0x0000058010089810 */ /* 0x000fea0007f1e0ff */
[----:B------:R-:W-:Y:S01]  /*4d60*/  @!P1 IMAD.X R6, RZ, RZ, R17, P0 ;  /* 0x000000ffff069224 */ /* 0x000fe200000e0611 */
[----:B---3--:R-:W-:Y:S07]  /*4d70*/  @!P2 BRA `(.L_x_91) ;  /* 0x00000074004ca947 */ /* 0x008fee0003800000 */
.L_x_179:
[----:B------:R-:W-:Y:S01]  /*4d80*/  @!P1 R2UR UR5, R8 ;  /* 0x00000000080592ca */ /* 0x000fe200000e0000 */
[----:B------:R-:W-:Y:S01]  /*4d90*/  VOTEU.ALL UP0, P1 ;  /* 0x0000000000ff7886 */ /* 0x000fe20000800000 */
[----:B------:R-:W-:Y:S01]  /*4da0*/  @!P1 R2UR UR4, R6 ;  /* 0x00000000060492ca */ /* 0x000fe200000e0000 */
[----:B--2---:R-:W-:Y:S01]  /*4db0*/  @!P1 IMAD.MOV.U32 R0, RZ, RZ, 0x4000 ;  /* 0x00004000ff009424 */ /* 0x004fe200078e00ff */
[----:B------:R-:W-:Y:S01]  /*4dc0*/  UMOV UR8, 0x0 ;  /* 0x0000000000087882 */ /* 0x000fe20000000000 */
[----:B------:R-:W-:Y:S01]  /*4dd0*/  UMOV UR9, 0x10000000 ;  /* 0x1000000000097882 */ /* 0x000fe20000000000 */
[----:B------:R-:W-:Y:S01]  /*4de0*/  @!UP0 UIADD3 UR32, UPT, UPT, UR21, 0x400, URZ ;  /* 0x0000040015208890 */ /* 0x000fe2000fffe0ff */
[----:B------:R-:W-:Y:S01]  /*4df0*/  @!P1 IADD3 R8, P0, PT, R16, 0x580, RZ ;  /* 0x0000058010089810 */ /* 0x000fe20007f1e0ff */
[----:B------:R-:W-:Y:S01]  /*4e00*/  VOTEU.ALL UP0, P1 ;  /* 0x0000000000ff7886 */ /* 0x000fe20000800000 */
[----:B------:R-:W-:Y:S03]  /*4e10*/  UPRMT UR6, UR47, 0x654, UR33 ;  /* 0x000006542f067896 */ /* 0x000fe60008000021 */
[----:B------:R-:W-:Y:S02]  /*4e20*/  @!P1 IMAD.X R6, RZ, RZ, R17, P0 ;  /* 0x000000ffff069224 */ /* 0x000fe400000e0611 */
[----:B------:R-:W-:Y:S02]  /*4e30*/  IMAD.U32 R10, RZ, RZ, UR5 ;  /* 0x00000005ff0a7e24 */ /* 0x000fe4000f8e00ff */
[----:B------:R-:W-:Y:S03]  /*4e40*/  IMAD.U32 R11, RZ, RZ, UR4 ;  /* 0x00000004ff0b7e24 */ /* 0x000fe6000f8e00ff */
[----:B------:R-:W-:Y:S02]  /*4e50*/  @!P1 R2UR UR4, R10 ;  /* 0x000000000a0492ca */ /* 0x000fe400000e0000 */
[----:B------:R-:W-:Y:S11]  /*4e60*/  @!P1 R2UR UR5, R11 ;  /* 0x000000000b0592ca */ /* 0x000ff600000e0000 */
[----:B------:R-:W-:Y:S02]  /*4e70*/  @!UPT UIADD3 URZ, UPT, UPT, URZ, URZ, URZ ;  /* 0x000000fffffff290 */ /* 0x000fe4000fffe0ff */
[----:B------:R2:W-:Y:S01]  /*4e80*/  @!UP0 UTMALDG.3D [UR32], [UR4], desc[UR8] ;  /* 0x00000820040085b4 */ /* 0x0005e20008011000 */
[----:B------:R2:W-:Y:S01]  /*4e90*/  @!P1 SYNCS.ARRIVE.TRANS64.RED.A0TR RZ, [UR21+0x50], R0 ;  /* 0x00005000ffff99a7 */ /* 0x0005e20008300415 */
[----:B------:R-:W-:Y:S01]  /*4ea0*/  SYNCS.ARRIVE.TRANS64.RED.A1T0 RZ, [UR6], RZ ;  /* 0x000000ffffff79a7 */ /* 0x000fe20008100406 */
[----:B------:R-:W3:Y:S02]  /*4eb0*/  SYNCS.PHASECHK.TRANS64.TRYWAIT P2, [UR21+0x78], R9 ;  /* 0x00007809ff0075a7 */ /* 0x000ee40008041115 */
[----:B--23--:R-:W-:Y:S05]  /*4ec0*/  @!P2 BRA `(.L_x_92) ;  /* 0x000000740010a947 */ /* 0x00cfea0003800000 */
.L_x_181:
        /* <DEDUP_REMOVED lines=8> */
[----:B------:R-:W-:Y:S01]  /*4f50*/  @!UP0 UIADD3 UR24, UPT, UPT, UR21, 0x4400, URZ ;  /* 0x0000440015188890 */ /* 0x000fe2000fffe0ff */
[----:B------:R-:W-:Y:S01]  /*4f60*/  VOTEU.ALL UP0, P1 ;  /* 0x0000000000ff7886 */ /* 0x000fe20000800000 */
[----:B------:R-:W-:Y:S01]  /*4f70*/  UMOV UR27, UR35 ;  /* 0x00000023001b7c82 */ /* 0x000fe20008000000 */
[----:B------:R-:W-:Y:S02]  /*4f80*/  UMOV UR28, UR36 ;  /* 0x00000024001c7c82 */ /* 0x000fe40008000000 */
[----:B------:R-:W-:Y:S01]  /*4f90*/  IMAD.U32 R10, RZ, RZ, UR5 ;  /* 0x00000005ff0a7e24 */ /* 0x000fe2000f8e00ff */
[----:B------:R-:W-:Y:S01]  /*4fa0*/  UPRMT UR6, UR47, 0x654, UR25 ;  /* 0x000006542f067896 */ /* 0x000fe20008000019 */
[----:B------:R-:W-:Y:S02]  /*4fb0*/  IMAD.U32 R11, RZ, RZ, UR4 ;  /* 0x00000004ff0b7e24 */ /* 0x000fe4000f8e00ff */
[----:B------:R-:W-:Y:S01]  /*4fc0*/  @!P1 IMAD.X R6, RZ, RZ, R17, P0 ;  /* 0x000000ffff069224 */ /* 0x000fe200000e0611 */
        /* <DEDUP_REMOVED lines=8> */
.L_x_183:
[----:B------:R-:W-:Y:S01]  /*5050*/  @!P1 R2UR UR5, R8 ;  /* 0x00000000080592ca */ /* 0x000fe200000e0000 */
[----:B------:R-:W-:Y:S01]  /*5060*/  VOTEU.ALL UP0, P1 ;  /* 0x0000000000ff7886 */ /* 0x000fe20000800000 */
[----:B------:R-:W-:Y:S01]  /*5070*/  @!P1 R2UR UR4, R6 ;  /* 0x00000000060492ca */ /* 0x000fe200000e0000 */
[----:B--2---:R-:W-:Y:S01]  /*5080*/  @!P1 IMAD.MOV.U32 R0, RZ, RZ, 0x4000 ;  /* 0x00004000ff009424 */ /* 0x004fe200078e00ff */
[----:B------:R-:W-:Y:S01]  /*5090*/  UMOV UR8, 0x0 ;  /* 0x0000000000087882 */ /* 0x000fe20000000000 */
[----:B------:R-:W-:Y:S01]  /*50a0*/  UMOV UR9, 0x10000000 ;  /* 0x1000000000097882 */ /* 0x000fe20000000000 */
[----:B------:R-:W-:Y:S01]  /*50b0*/  @!UP0 UIADD3 UR18, UPT, UPT, UR34, 0x80, URZ ;  /* 0x0000008022128890 */ /* 0x000fe2000fffe0ff */
[----:B------:R-:W-:Y:S01]  /*50c0*/  VIADD R14, R14, 0x1 ;  /* 0x000000010e0e7836 */ /* 0x000fe20000000000 */
[----:B------:R-:W-:Y:S01]  /*50d0*/  @!UP0 UIADD3 UR16, UPT, UPT, UR21, 0x8400, URZ ;  /* 0x0000840015108890 */ /* 0x000fe2000fffe0ff */
[----:B------:R-:W-:Y:S01]  /*50e0*/  VOTEU.ALL UP0, P1 ;  /* 0x0000000000ff7886 */ /* 0x000fe20000800000 */
[----:B------:R-:W-:Y:S01]  /*50f0*/  UMOV UR19, UR35 ;  /* 0x0000002300137c82 */ /* 0x000fe20008000000 */
[----:B------:R-:W-:Y:S02]  /*5100*/  UMOV UR20, UR36 ;  /* 0x0000002400147c82 */ /* 0x000fe40008000000 */
[----:B------:R-:W-:Y:S01]  /*5110*/  IMAD.U32 R10, RZ, RZ, UR5 ;  /* 0x00000005ff0a7e24 */ /* 0x000fe2000f8e00ff */
[----:B------:R-:W-:Y:S01]  /*5120*/  UPRMT UR6, UR47, 0x654, UR17 ;  /* 0x000006542f067896 */ /* 0x000fe20008000011 */
        /* <DEDUP_REMOVED lines=9> */
.L_x_185:
[----:B------:R-:W-:Y:S01]  /*51c0*/  @!P1 IADD3 R6, P0, PT, R16, 0x580, RZ ;  /* 0x0000058010069810 */ /* 0x000fe20007f1e0ff */
[----:B------:R-:W-:Y:S01]  /*51d0*/  VOTEU.ALL UP0, P1 ;  /* 0x0000000000ff7886 */ /* 0x000fe20000800000 */
[----:B------:R-:W-:Y:S01]  /*51e0*/  UMOV UR6, 0x0 ;  /* 0x0000000000067882 */ /* 0x000fe20000000000 */
[----:B------:R-:W-:Y:S01]  /*51f0*/  UMOV UR7, 0x10000000 ;  /* 0x1000000000077882 */ /* 0x000fe20000000000 */
[----:B------:R-:W-:Y:S01]  /*5200*/  @!P1 R2UR UR5, R6 ;  /* 0x00000000060592ca */ /* 0x000fe200000e0000 */
[----:B--2---:R-:W-:Y:S01]  /*5210*/  @!P1 IMAD.X R0, RZ, RZ, R17, P0 ;  /* 0x000000ffff009224 */ /* 0x004fe200000e0611 */
[----:B------:R-:W-:Y:S01]  /*5220*/  @!UP0 UIADD3 UR10, UPT, UPT, UR34, 0xc0, URZ ;  /* 0x000000c0220a8890 */ /* 0x000fe2000fffe0ff */
[----:B------:R-:W-:Y:S01]  /*5230*/  R2UR UR16, R148 ;  /* 0x00000000941072ca */ /* 0x000fe200000e0000 */
[----:B------:R-:W-:Y:S01]  /*5240*/  @!UP0 UIADD3 UR8, UPT, UPT, UR21, 0xc400, URZ ;  /* 0x0000c40015088890 */ /* 0x000fe2000fffe0ff */
[----:B------:R-:W-:Y:S01]  /*5250*/  ISETP.NE.AND P0, PT, R14, 0x2, PT ;  /* 0x000000020e00780c */ /* 0x000fe20003f05270 */
[----:B------:R-:W-:Y:S01]  /*5260*/  @!UP0 UIADD3 UR9, UPT, UPT, UR21, 0x68, URZ ;  /* 0x0000006815098890 */ /* 0x000fe2000fffe0ff */
[----:B------:R-:W-:Y:S01]  /*5270*/  @!P1 R2UR UR4, R0 ;  /* 0x00000000000492ca */ /* 0x000fe200000e0000 */
[----:B------:R-:W-:Y:S01]  /*5280*/  VOTEU.ALL UP0, P1 ;  /* 0x0000000000ff7886 */ /* 0x000fe20000800000 */
[----:B------:R-:W-:Y:S01]  /*5290*/  UMOV UR11, UR35 ;  /* 0x00000023000b7c82 */ /* 0x000fe20008000000 */
[----:B------:R-:W-:Y:S01]  /*52a0*/  UMOV UR12, UR36 ;  /* 0x00000024000c7c82 */ /* 0x000fe20008000000 */
[----:B------:R-:W-:Y:S01]  /*52b0*/  SEL R0, RZ, 0x1, P0 ;  /* 0x00000001ff007807 */ /* 0x000fe20000000000 */
[----:B------:R-:W-:Y:S01]  /*52c0*/  UIADD3 UR20, UPT, UPT, UR13, UR63, URZ ;  /* 0x0000003f0d147290 */ /* 0x000fe2000fffe0ff */
[----:B------:R-:W-:Y:S01]  /*52d0*/  IMAD.U32 R8, RZ, RZ, UR5 ;  /* 0x00000005ff087e24 */ /* 0x000fe2000f8e00ff */
[----:B------:R-:W-:Y:S01]  /*52e0*/  LOP3.LUT R15, R15, 0x1, RZ, 0x3c, !PT ;  /* 0x000000010f0f7812 */ /* 0x000fe200078e3cff */
[----:B------:R-:W-:Y:S01]  /*52f0*/  UPLOP3.LUT UP3, UPT, UPT, UPT, UPT, 0x80, 0x8 ;  /* 0x000000000008789c */ /* 0x000fe20003f6f070 */
[----:B------:R-:W-:Y:S01]  /*5300*/  LOP3.LUT R13, R13, R0, RZ, 0x3c, !PT ;  /* 0x000000000d0d7212 */ /* 0x000fe200078e3cff */
[----:B------:R-:W-:Y:S01]  /*5310*/  UIADD3 UR16, UPT, UPT, UR14, UR16, URZ ;  /* 0x000000100e107290 */ /* 0x000fe2000fffe0ff */
[----:B------:R-:W-:Y:S01]  /*5320*/  SEL R14, R14, RZ, P0 ;  /* 0x000000ff0e0e7207 */ /* 0x000fe20000000000 */
[----:B------:R-:W-:Y:S01]  /*5330*/  UMOV UR36, UR29 ;  /* 0x0000001d00247c82 */ /* 0x000fe20008000000 */
[----:B------:R-:W-:Y:S01]  /*5340*/  IMAD.U32 R9, RZ, RZ, UR4 ;  /* 0x00000004ff097e24 */ /* 0x000fe2000f8e00ff */
[----:B------:R-:W-:Y:S04]  /*5350*/  @!P1 R2UR UR4, R8 ;  /* 0x00000000080492ca */ /* 0x000fe800000e0000 */
[----:B------:R-:W-:Y:S11]  /*5360*/  @!P1 R2UR UR5, R9 ;  /* 0x00000000090592ca */ /* 0x000ff600000e0000 */
[----:B------:R-:W-:Y:S02]  /*5370*/  @!UPT UIADD3 URZ, UPT, UPT, URZ, URZ, URZ ;  /* 0x000000fffffff290 */ /* 0x000fe4000fffe0ff */
[----:B------:R2:W-:Y:S01]  /*5380*/  @!UP0 UTMALDG.3D [UR8], [UR4], desc[UR6] ;  /* 0x00000608040085b4 */ /* 0x0005e20008011000 */
[----:B------:R2:W-:Y:S01]  /*5390*/  @!P1 SYNCS.ARRIVE.TRANS64.RED.A0TR RZ, [UR21+0x68], R7 ;  /* 0x00006807ffff99a7 */ /* 0x0005e20008300415 */
[----:B------:R-:W-:Y:S01]  /*53a0*/  SYNCS.ARRIVE.TRANS64.RED.A1T0 RZ, [UR37], RZ ;  /* 0x000000ffffff79a7 */ /* 0x000fe20008100425 */
[----:B------:R-:W-:Y:S05]  /*53b0*/  BRA.U UP1, `(.L_x_95) ;  /* 0xfffffff101687547 */ /* 0x000fea000b83ffff */
[----:B------:R-:W-:-:S04]  /*53c0*/  SHF.L.U32 R3, R15, 0x1f, RZ ;  /* 0x0000001f0f037819 */ /* 0x000fc800000006ff */
[----:B------:R-:W3:Y:S02]  /*53d0*/  SYNCS.PHASECHK.TRANS64.TRYWAIT P0, [UR21+0x70], R3 ;  /* 0x00007003ff0075a7 */ /* 0x000ee40008001115 */
[----:B---3--:R-:W-:Y:S05]  /*53e0*/  @!P0 BRA `(.L_x_96) ;  /* 0x0000007000108947 */ /* 0x008fea0003800000 */
.L_x_187:
[----:B------:R-:W4:Y:S02]  /*53f0*/  SYNCS.PHASECHK.TRANS64.TRYWAIT P0, [UR21+0x78], R3 ;  /* 0x00007803ff0075a7 */ /* 0x000f240008001115 */
[----:B----4-:R-:W-:Y:S05]  /*5400*/  @!P0 BRA `(.L_x_97) ;  /* 0x0000007000208947 */ /* 0x010fea0003800000 */
.L_x_189:
[----:B------:R-:W4:Y:S02]  /*5410*/  SYNCS.PHASECHK.TRANS64.TRYWAIT P0, [UR21+0x80], R3 ;  /* 0x00008003ff0075a7 */ /* 0x000f240008001115 */
[----:B----4-:R-:W-:Y:S05]  /*5420*/  @!P0 BRA `(.L_x_98) ;  /* 0x0000007000308947 */ /* 0x010fea0003800000 */
.L_x_191:
[----:B---3--:R-:W-:-:S07]  /*5430*/  MOV R0, UR21 ;  /* 0x0000001500007c02 */ /* 0x008fce0008000f00 */
.L_x_99:
[----:B---3--:R-:W-:-:S04]  /*5440*/  SHF.L.U32 R3, R15, 0x1f, RZ ;  /* 0x0000001f0f037819 */ /* 0x008fc800000006ff */
[----:B------:R3:W4:Y:S03]  /*5450*/  SYNCS.PHASECHK.TRANS64.TRYWAIT P0, [R0+URZ+0x88], R3 ;  /* 0x00008803000075a7 */ /* 0x00072600080011ff */
[----:B----4-:R-:W-:Y:S05]  /*5460*/  @!P0 NANOSLEEP.SYNCS 0x989680 ;  /* 0x009896800000895d */ /* 0x010fea0003900000 */
[----:B------:R-:W4:Y:S02]  /*5470*/  @!P0 SYNCS.PHASECHK.TRANS64 P0, [R0+URZ+0x88], R3 ;  /* 0x00008803000085a7 */ /* 0x000f2400080010ff */
[----:B-12-4-:R-:W-:Y:S05]  /*5480*/  @P0 EXIT ;  /* 0x000000000000094d */ /* 0x016fea0003800000 */
[----:B------:R-:W-:Y:S05]  /*5490*/  BRA `(.L_x_99) ;  /* 0xfffffffc00e87947 */ /* 0x000fea000383ffff */
.L_x_84:
[----:B------:R-:W-:-:S06]  /*54a0*/  UISETP.GE.AND UP0, UPT, UR17, 0x4, UPT ;  /* 0x000000041100788c */ /* 0x000fcc000bf06270 */
[----:B------:R-:W-:-:S13]  /*54b0*/  PLOP3.LUT P0, PT, PT, PT, UP0, 0x80, 0x8 ;  /* 0x000000000008781c */ /* 0x000fda0003f0f008 */
[----:B------:R-:W-:Y:S05]  /*54c0*/  @!P0 EXIT ;  /* 0x000000000000894d */ /* 0x000fea0003800000 */
[----:B------:R-:W-:Y:S01]  /*54d0*/  BAR.SYNC.DEFER_BLOCKING 0x6, 0xa0 ;  /* 0x0182800000007b1d */ /* 0x000fe20000010000 */
[C---:B------:R-:W-:Y:S01]  /*54e0*/  IMAD.SHL.U32 R3, R160.reuse, 0x40, RZ ;  /* 0x00000040a0037824 */ /* 0x040fe200078e00ff */
[C---:B------:R-:W-:Y:S01]  /*54f0*/  LOP3.LUT R145, R160.reuse, 0x1, RZ, 0xc0, !PT ;  /* 0x00000001a0917812 */ /* 0x040fe200078ec0ff */
[C---:B------:R-:W-:Y:S02]  /*5500*/  IMAD.U32 R69, R160.reuse, 0x10000, RZ ;  /* 0x00010000a0457824 */ /* 0x040fe400078e00ff */
[----:B------:R-:W-:Y:S02]  /*5510*/  HFMA2 R157, -RZ, RZ, 0, 5.9604644775390625e-08 ;  /* 0x00000001ff9d7431 */ /* 0x000fe400000001ff */
[C---:B------:R-:W-:Y:S01]  /*5520*/  IMAD.SHL.U32 R144, R160.reuse, 0x8, RZ ;  /* 0x00000008a0907824 */ /* 0x040fe200078e00ff */
[----:B------:R-:W-:Y:S01]  /*5530*/  UMOV UR44, 0x400 ;  /* 0x00000400002c7882 */ /* 0x000fe20000000000 */
[----:B------:R-:W1:Y:S01]  /*5540*/  LDCU.64 UR4, c[0x0][0x890] ;  /* 0x00011200ff0477ac */ /* 0x000e620008000a00 */
[----:B------:R-:W2:Y:S01]  /*5550*/  LDC.64 R142, c[0x0][0x8b0] ;  /* 0x00022c00ff8e7b82 */ /* 0x000ea20000000a00 */
[----:B------:R-:W-:Y:S01]  /*5560*/  ISETP.NE.U32.AND P0, PT, R145, 0x1, PT ;  /* 0x000000019100780c */ /* 0x000fe20003f05070 */
[----:B------:R-:W-:Y:S01]  /*5570*/  IMAD.MOV.U32 R159, RZ, RZ, 0x2 ;  /* 0x00000002ff9f7424 */ /* 0x000fe200078e00ff */
[----:B------:R-:W-:Y:S01]  /*5580*/  ULEA UR44, UR47, UR44, 0x18 ;  /* 0x0000002c2f2c7291 */ /* 0x000fe2000f8ec0ff */
[----:B------:R-:W-:Y:S01]  /*5590*/  LOP3.LUT R7, R3, 0x1c0, RZ, 0xc0, !PT ;  /* 0x000001c003077812 */ /* 0x000fe200078ec0ff */
[----:B------:R-:W-:Y:S01]  /*55a0*/  IMAD.MOV.U32 R158, RZ, RZ, 0x4 ;  /* 0x00000004ff9e7424 */ /* 0x000fe200078e00ff */
[----:B------:R-:W-:Y:S01]  /*55b0*/  LOP3.LUT R69, R69, 0x600000, RZ, 0xc0, !PT ;  /* 0x0060000045457812 */ /* 0x000fe200078ec0ff */
[----:B------:R-:W-:Y:S01]  /*55c0*/  IMAD.MOV.U32 R68, RZ, RZ, RZ ;  /* 0x000000ffff447224 */ /* 0x000fe200078e00ff */
[----:B------:R-:W3:Y:S01]  /*55d0*/  LDC.64 R140, c[0x0][0x8a8] ;  /* 0x00022a00ff8c7b82 */ /* 0x000ee20000000a00 */
[----:B------:R-:W-:Y:S01]  /*55e0*/  R2P PR, R160, 0x6 ;  /* 0x00000006a0007804 */ /* 0x000fe20000000000 */
[----:B------:R-:W-:Y:S01]  /*55f0*/  IMAD.MOV.U32 R156, RZ, RZ, RZ ;  /* 0x000000ffff9c7224 */ /* 0x000fe200078e00ff */
[----:B------:R-:W-:Y:S01]  /*5600*/  LOP3.LUT R144, R7, 0x38, R144, 0xf8, !PT ;  /* 0x0000003807907812 */ /* 0x000fe200078ef890 */
[----:B------:R-:W-:Y:S01]  /*5610*/  IMAD.MOV.U32 R152, RZ, RZ, RZ ;  /* 0x000000ffff987224 */ /* 0x000fe200078e00ff */
[----:B------:R-:W-:Y:S01]  /*5620*/  P2R R2, PR, RZ, 0x1 ;  /* 0x00000001ff027803 */ /* 0x000fe20000000000 */
[----:B------:R-:W4:Y:S01]  /*5630*/  LDCU UR60, c[0x0][0x370] ;  /* 0x00006e00ff3c77ac */ /* 0x000f220008000800 */
[----:B------:R-:W-:Y:S01]  /*5640*/  LOP3.LUT R144, R144, 0x1e00, R3, 0xf8, !PT ;  /* 0x00001e0090907812 */ /* 0x000fe200078ef803 */
[----:B------:R-:W4:Y:S01]  /*5650*/  LDS R0, [UR44+0x130] ;  /* 0x0001302cff007984 */ /* 0x000f220008000800 */
[----:B-1----:R-:W-:Y:S01]  /*5660*/  MOV R162, UR4 ;  /* 0x0000000400a27c02 */ /* 0x002fe20008000f00 */
[----:B------:R-:W-:Y:S01]  /*5670*/  UIADD3 UR4, UPT, UPT, UR44, 0x400, URZ ;  /* 0x000004002c047890 */ /* 0x000fe2000fffe0ff */
[----:B------:R-:W-:Y:S01]  /*5680*/  IMAD.U32 R161, RZ, RZ, UR5 ;  /* 0x00000005ffa17e24 */ /* 0x000fe2000f8e00ff */
[----:B------:R-:W-:Y:S01]  /*5690*/  LOP3.LUT R160, R160, 0x60, RZ, 0xc0, !PT ;  /* 0x00000060a0a07812 */ /* 0x000fe200078ec0ff */
[----:B------:R-:W1:Y:S01]  /*56a0*/  LDCU UR43, c[0x0][0xb0c] ;  /* 0x00016180ff2b77ac */ /* 0x000e620008000800 */
[----:B------:R-:W-:-:S02]  /*56b0*/  MOV R155, RZ ;  /* 0x000000ff009b7202 */ /* 0x000fc40000000f00 */
[----:B------:R-:W-:Y:S01]  /*56c0*/  SEL R159, R159, 0xfffffffe, !P1 ;  /* 0xfffffffe9f9f7807 */ /* 0x000fe20004800000 */
[----:B------:R-:W-:Y:S01]  /*56d0*/  IMAD.U32 R150, RZ, RZ, UR4 ;  /* 0x00000004ff967e24 */ /* 0x000fe2000f8e00ff */
[----:B------:R-:W-:Y:S01]  /*56e0*/  SEL R158, R158, 0xfffffffc, !P2 ;  /* 0xfffffffc9e9e7807 */ /* 0x000fe20005000000 */
[----:B------:R-:W1:Y:S01]  /*56f0*/  LDCU UR39, c[0x0][0xb30] ;  /* 0x00016600ff2777ac */ /* 0x000e620008000800 */
[----:B------:R-:W1:Y:S01]  /*5700*/  LDCU.64 UR54, c[0x0][0x888] ;  /* 0x00011100ff3677ac */ /* 0x000e620008000a00 */
[----:B------:R-:W1:Y:S01]  /*5710*/  LDCU.64 UR40, c[0x0][0xb28] ;  /* 0x00016500ff2877ac */ /* 0x000e620008000a00 */
[----:B------:R-:W1:Y:S01]  /*5720*/  LDCU.128 UR56, c[0x0][0xb10] ;  /* 0x00016200ff3877ac */ /* 0x000e620008000c00 */
[----:B------:R-:W1:Y:S01]  /*5730*/  LDCU UR53, c[0x0][0x374] ;  /* 0x00006e80ff3577ac */ /* 0x000e620008000800 */
[----:B------:R-:W-:Y:S01]  /*5740*/  UMOV UR52, URZ ;  /* 0x000000ff00347c82 */ /* 0x000fe20008000000 */
[----:B------:R-:W-:Y:S01]  /*5750*/  UMOV UR46, URZ ;  /* 0x000000ff002e7c82 */ /* 0x000fe20008000000 */
[----:B-1234-:R-:W-:-:S07]  /*5760*/  IMAD.IADD R69, R0, 0x1, R69 ;  /* 0x0000000100457824 */ /* 0x01efce00078e0245 */
.L_x_143:
[C---:B------:R-:W-:Y:S02]  /*5770*/  LEA R3, R152.reuse, UR44, 0x3 ;  /* 0x0000002c98037c11 */ /* 0x040fe4000f8e18ff */
[----:B------:R-:W-:Y:S02]  /*5780*/  SHF.L.U32 R0, R155, 0x1f, RZ ;  /* 0x0000001f9b007819 */ /* 0x000fe400000006ff */
[----:B-1----:R-:W-:Y:S02]  /*5790*/  LEA R5, R152, UR44, 0x4 ;  /* 0x0000002c98057c11 */ /* 0x002fe4000f8e20ff */
[----:B------:R-:W1:Y:S02]  /*57a0*/  SYNCS.PHASECHK.TRANS64.TRYWAIT P0, [R3+URZ+0xa0], R0 ;  /* 0x0000a000030075a7 */ /* 0x000e6400080011ff */
[----:B-1----:R-:W-:Y:S05]  /*57b0*/  @!P0 BRA `(.L_x_100) ;  /* 0x0000006c00648947 */ /* 0x002fea0003800000 */
.L_x_192:
        /* <DEDUP_REMOVED lines=11> */
[----:B------:R-:W-:Y:S01]  /*5870*/  PLOP3.LUT P0, PT, PT, PT, UP1, 0x80, 0x8 ;  /* 0x000000000008781c */ /* 0x000fe20003f0f018 */
[----:B------:R-:W-:Y:S11]  /*5880*/  UP2UR UR62, UPR, URZ, 0x2 ;  /* 0x00000002ff3e7883 */ /* 0x000ff60008000000 */
[----:B------:R-:W-:Y:S01]  /*5890*/  @!UPT UIADD3 URZ, UPT, UPT, URZ, URZ, URZ ;  /* 0x000000fffffff290 */ /* 0x000fe2000fffe0ff */
[----:B-1----:R-:W-:Y:S02]  /*58a0*/  @P0 SHF.R.U32.HI R0, RZ, 0x10, R5 ;  /* 0x00000010ff000819 */ /* 0x002fe40000011605 */
        /* <DEDUP_REMOVED lines=12> */
[----:B------:R-:W2:Y:S01]  /*5970*/  LDCU UR12, c[0x0][0xb20] ;  /* 0x00016400ff0c77ac */ /* 0x000ea20008000800 */
[----:B------:R-:W-:Y:S02]  /*5980*/  UIMAD.WIDE.U32 UR4, UR53, UR59, URZ ;  /* 0x0000003b350472a5 */ /* 0x000fe4000f8e00ff */
[----:B------:R-:W-:Y:S02]  /*5990*/  UIMAD.WIDE.U32 UR6, UR60, UR56, URZ ;  /* 0x000000383c0672a5 */ /* 0x000fe4000f8e00ff */
[----:B------:R-:W-:Y:S02]  /*59a0*/  UISETP.NE.AND UP0, UPT, UR58, 0x1, UPT ;  /* 0x000000013a00788c */ /* 0x000fe4000bf05270 */
[----:B------:R-:W-:Y:S02]  /*59b0*/  UIMAD.WIDE.U32 UR8, UR37, UR59, URZ ;  /* 0x0000003b250872a5 */ /* 0x000fe4000f8e00ff */
[----:B------:R-:W-:Y:S02]  /*59c0*/  UIMAD.WIDE.U32 UR10, UR38, UR56, URZ ;  /* 0x00000038260a72a5 */ /* 0x000fe4000f8e00ff */
[----:B------:R-:W-:Y:S02]  /*59d0*/  UISETP.NE.AND UP1, UPT, UR43, 0x1, UPT ;  /* 0x000000012b00788c */ /* 0x000fe4000bf25270 */
[----:B------:R-:W-:Y:S01]  /*59e0*/  UISETP.NE.AND UP2, UPT, UR42, 0x1, UPT ;  /* 0x000000012a00788c */ /* 0x000fe2000bf45270 */
[----:B------:R-:W-:Y:S02]  /*59f0*/  UMOV UR4, UR5 ;  /* 0x0000000500047c82 */ /* 0x000fe40008000000 */
[----:B--2---:R-:W-:Y:S03]  /*5a00*/  USHF.R.U32.HI UR5, URZ, UR12, UR4 ;  /* 0x0000000cff057299 */ /* 0x004fe60008011604 */
[----:B------:R-:W-:Y:S02]  /*5a10*/  UMOV UR4, UR7 ;  /* 0x0000000700047c82 */ /* 0x000fe40008000000 */
[----:B------:R-:W-:Y:S02]  /*5a20*/  USHF.R.U32.HI UR7, URZ, UR57, UR4 ;  /* 0x00000039ff077299 */ /* 0x000fe40008011604 */
[----:B------:R-:W-:Y:S02]  /*5a30*/  USEL UR4, UR53, UR5, !UP0 ;  /* 0x0000000535047287 */ /* 0x000fe4000c000000 */
[----:B------:R-:W-:Y:S01]  /*5a40*/  USEL UR7, UR60, UR7, !UP1 ;  /* 0x000000073c077287 */ /* 0x000fe2000c800000 */
[----:B------:R-:W-:Y:S01]  /*5a50*/  UMOV UR5, UR9 ;  /* 0x0000000900057c82 */ /* 0x000fe20008000000 */
[----:B------:R-:W-:Y:S02]  /*5a60*/  UIMAD.WIDE.U32 UR8, UR4, UR40, URZ ;  /* 0x00000028040872a5 */ /* 0x000fe4000f8e00ff */
[----:B------:R-:W-:Y:S03]  /*5a70*/  USHF.R.U32.HI UR6, URZ, UR12, UR5 ;  /* 0x0000000cff067299 */ /* 0x000fe60008011605 */
[----:B------:R-:W-:Y:S01]  /*5a80*/  UMOV UR5, UR11 ;  /* 0x0000000b00057c82 */ /* 0x000fe20008000000 */
[----:B------:R-:W-:Y:S02]  /*5a90*/  UIMAD.WIDE.U32 UR10, UR7, UR40, URZ ;  /* 0x00000028070a72a5 */ /* 0x000fe4000f8e00ff */
[----:B------:R-:W-:Y:S02]  /*5aa0*/  USHF.R.U32.HI UR12, URZ, UR57, UR5 ;  /* 0x00000039ff0c7299 */ /* 0x000fe40008011605 */
[----:B------:R-:W-:Y:S01]  /*5ab0*/  USEL UR6, UR37, UR6, !UP0 ;  /* 0x0000000625067287 */ /* 0x000fe2000c000000 */
[----:B------:R-:W-:Y:S02]  /*5ac0*/  UMOV UR5, UR9 ;  /* 0x0000000900057c82 */ /* 0x000fe40008000000 */
[----:B------:R-:W-:Y:S01]  /*5ad0*/  UMOV UR10, UR11 ;  /* 0x0000000b000a7c82 */ /* 0x000fe20008000000 */
[----:B------:R-:W-:Y:S02]  /*5ae0*/  @UP2 USHF.R.U32.HI UR4, URZ, UR41, UR5 ;  /* 0x00000029ff042299 */ /* 0x000fe40008011605 */
[----:B------:R-:W-:Y:S02]  /*5af0*/  @UP2 USHF.R.U32.HI UR7, URZ, UR41, UR10 ;  /* 0x00000029ff072299 */ /* 0x000fe4000801160a */
[----:B------:R-:W-:Y:S02]  /*5b00*/  UIMAD UR4, UR42, UR4, URZ ;  /* 0x000000042a0472a4 */ /* 0x000fe4000f8e02ff */
        /* <DEDUP_REMOVED lines=8> */
[----:B------:R-:W-:Y:S02]  /*5b90*/  USEL UR11, UR6, UR4, !UP2 ;  /* 0x00000004060b7287 */ /* 0x000fe4000d000000 */
[----:B------:R-:W-:Y:S02]  /*5ba0*/  UIADD3 UR8, UPT, UPT, -UR5, URZ, URZ ;  /* 0x000000ff05087290 */ /* 0x000fe4000fffe1ff */
[----:B------:R-:W-:Y:S01]  /*5bb0*/  UIADD3 UR10, UPT, UPT, -UR11, URZ, URZ ;  /* 0x000000ff0b0a7290 */ /* 0x000fe2000fffe1ff */
[----:B------:R-:W-:Y:S01]  /*5bc0*/  @!UP0 UMOV UR4, UR9 ;  /* 0x0000000900048c82 */ /* 0x000fe20008000000 */
[----:B------:R-:W-:Y:S02]  /*5bd0*/  UIADD3 UR9, UPT, UPT, -UR6, URZ, URZ ;  /* 0x000000ff06097290 */ /* 0x000fe4000fffe1ff */
[----:B------:R-:W-:Y:S02]  /*5be0*/  @!UP0 USHF.R.U32.HI UR4, URZ, UR41, UR4 ;  /* 0x00000029ff048299 */ /* 0x000fe40008011604 */
[----:B------:R-:W-:Y:S02]  /*5bf0*/  UIMAD UR10, UR42, UR10, UR6 ;  /* 0x0000000a2a0a72a4 */ /* 0x000fe4000f8e0206 */
[----:B------:R-:W-:Y:S04]  /*5c00*/  @!UP0 USEL UR4, UR5, UR4, !UP2 ;  /* 0x0000000405048287 */ /* 0x000fe8000d000000 */
[----:B------:R-:W-:Y:S02]  /*5c10*/  @!UP0 UIMAD UR10, UR7, UR10, UR4 ;  /* 0x0000000a070a82a4 */ /* 0x000fe4000f8e0204 */
[----:B------:R-:W-:Y:S02]  /*5c20*/  @!UP0 UIADD3 UR11, UPT, UPT, UR11, -UR4, URZ ;  /* 0x800000040b0b8290 */ /* 0x000fe4000fffe0ff */
[----:B------:R-:W-:Y:S02]  /*5c30*/  UIMAD UR7, UR43, UR8, UR38 ;  /* 0x000000082b0772a4 */ /* 0x000fe4000f8e0226 */
[----:B------:R-:W-:Y:S02]  /*5c40*/  @!UP0 UIMAD UR6, UR11, UR42, UR5 ;  /* 0x0000002a0b0682a4 */ /* 0x000fe4000f8e0205 */
[----:B------:R-:W-:Y:S01]  /*5c50*/  UIMAD UR4, UR58, UR9, UR37 ;  /* 0x000000093a0472a4 */ /* 0x000fe2000f8e0225 */
[----:B------:R-:W-:Y:S02]  /*5c60*/  @!UP0 UMOV UR5, UR10 ;  /* 0x0000000a00058c82 */ /* 0x000fe40008000000 */
[----:B------:R-:W-:Y:S02]  /*5c70*/  UIMAD UR38, UR5, UR43, UR7 ;  /* 0x0000002b052672a4 */ /* 0x000fe4000f8e0207 */
[----:B------:R-:W-:Y:S11]  /*5c80*/  UIMAD UR37, UR6, UR58, UR4 ;  /* 0x0000003a062572a4 */ /* 0x000ff6000f8e0204 */
[----:B------:R-:W-:Y:S01]  /*5c90*/  @!UPT UIADD3 URZ, UPT, UPT, URZ, URZ, URZ ;  /* 0x000000fffffff290 */ /* 0x000fe2000fffe0ff */
.L_x_101:
[----:B------:R-:W-:Y:S01]  /*5ca0*/  UISETP.NE.AND UP0, UPT, UR39, 0x1, UPT ;  /* 0x000000012700788c */ /* 0x000fe2000bf05270 */
[----:B------:R-:W-:Y:S01]  /*5cb0*/  LOP3.LUT P0, RZ, R150, 0x3f0, RZ, 0xc0, !PT ;  /* 0x000003f096ff7812 */ /* 0x000fe2000780c0ff */
[----:B------:R-:W-:Y:S01]  /*5cc0*/  USHF.L.U32 UR50, UR16, 0x7, URZ ;  /* 0x0000000710327899 */ /* 0x000fe200080006ff */
[----:B------:R-:W-:Y:S01]  /*5cd0*/  BSSY.RECONVERGENT B6, `(.L_x_102) ;  /* 0x0000034000067945 */ /* 0x000fe20003800200 */
[----:B------:R-:W-:Y:S01]  /*5ce0*/  USHF.L.U32 UR49, UR20, 0x8, URZ ;  /* 0x0000000814317899 */ /* 0x000fe200080006ff */
[----:B------:R-:W-:Y:S06]  /*5cf0*/  IADD3 R152, PT, PT, R152, 0x1, RZ ;  /* 0x0000000198987810 */ /* 0x000fec0007ffe0ff */
[----:B------:R-:W2:Y:S01]  /*5d00*/  @!UP0 LDCU.128 UR12, c[0x0][0xb10] ;  /* 0x00016200ff0c87ac */ /* 0x000ea20008000c00 */
[----:B------:R-:W3:Y:S01]  /*5d10*/  @!UP0 LDCU UR5, c[0x0][0xb0c] ;  /* 0x00016180ff0587ac */ /* 0x000ee20008000800 */
[----:B------:R-:W4:Y:S01]  /*5d20*/  @!UP0 LDCU UR10, c[0x0][0xb20] ;  /* 0x00016400ff0a87ac */ /* 0x000f220008000800 */
[----:B--2---:R-:W-:Y:S02]  /*5d30*/  UIMAD.WIDE.U32 UR8, UR38, UR12, URZ ;  /* 0x0000000c260872a5 */ /* 0x004fe4000f8e00ff */
[----:B------:R-:W-:Y:S02]  /*5d40*/  UIMAD.WIDE.U32 UR6, UR37, UR15, URZ ;  /* 0x0000000f250672a5 */ /* 0x000fe4000f8e00ff */
[----:B------:R-:W-:Y:S03]  /*5d50*/  @!UP0 UISETP.NE.AND UP1, UPT, UR14, 0x1, UPT ;  /* 0x000000010e00888c */ /* 0x000fe6000bf25270 */
[----:B------:R-:W-:Y:S01]  /*5d60*/  @!UP0 UMOV UR4, UR9 ;  /* 0x0000000900048c82 */ /* 0x000fe20008000000 */
[----:B---3--:R-:W-:Y:S02]  /*5d70*/  @!UP0 UISETP.NE.AND UP2, UPT, UR5, 0x1, UPT ;  /* 0x000000010500888c */ /* 0x008fe4000bf45270 */
[----:B------:R-:W-:Y:S01]  /*5d80*/  @!UP0 USHF.R.U32.HI UR4, URZ, UR13, UR4 ;  /* 0x0000000dff048299 */ /* 0x000fe20008011604 */
[----:B------:R-:W-:Y:S02]  /*5d90*/  @!UP0 UMOV UR6, UR7 ;  /* 0x0000000700068c82 */ /* 0x000fe40008000000 */
[----:B----4-:R-:W-:Y:S02]  /*5da0*/  @!UP0 USHF.R.U32.HI UR6, URZ, UR10, UR6 ;  /* 0x0000000aff068299 */ /* 0x010fe40008011606 */
[----:B------:R-:W-:Y:S02]  /*5db0*/  @!UP0 USEL UR7, UR38, UR4, !UP2 ;  /* 0x0000000426078287 */ /* 0x000fe4000d000000 */
[----:B------:R-:W-:Y:S04]  /*5dc0*/  @!UP0 USEL UR6, UR37, UR6, !UP1 ;  /* 0x0000000625068287 */ /* 0x000fe8000c800000 */
[----:B------:R-:W-:Y:S02]  /*5dd0*/  @!UP0 UIADD3 UR4, UPT, UPT, -UR7, UR6, URZ ;  /* 0x0000000607048290 */ /* 0x000fe4000fffe1ff */
[----:B------:R-:W-:Y:S02]  /*5de0*/  @!UP0 UIADD3 UR6, UPT, UPT, UR7, -UR6, URZ ;  /* 0x8000000607068290 */ /* 0x000fe4000fffe0ff */
[----:B------:R-:W-:Y:S02]  /*5df0*/  @!UP0 UIMAD UR38, UR4, UR5, UR38 ;  /* 0x00000005042682a4 */ /* 0x000fe4000f8e0226 */
[----:B------:R-:W-:Y:S01]  /*5e00*/  @!UP0 UIMAD UR37, UR6, UR14, UR37 ;  /* 0x0000000e062582a4 */ /* 0x000fe2000f8e0225 */
[----:B------:R-:W-:Y:S11]  /*5e10*/  @!P0 BRA `(.L_x_103) ;  /* 0x00000000007c8947 */ /* 0x000ff60003800000 */
[----:B------:R-:W2:Y:S01]  /*5e20*/  LDCU.64 UR8, c[0x4][0x80] ;  /* 0x01001000ff0877ac */ /* 0x000ea20008000a00 */
[----:B------:R-:W-:Y:S01]  /*5e30*/  MOV R2, 0x0 ;  /* 0x0000000000027802 */ /* 0x000fe20000000f00 */
[----:B------:R-:W-:Y:S02]  /*5e40*/  HFMA2 R12, -RZ, RZ, 0, 5.9604644775390625e-08 ;  /* 0x00000001ff0c7431 */ /* 0x000fe400000001ff */
[----:B------:R-:W-:Y:S01]  /*5e50*/  IMAD.MOV.U32 R8, RZ, RZ, 0x70 ;  /* 0x00000070ff087424 */ /* 0x000fe200078e00ff */
[----:B------:R3:W4:Y:S01]  /*5e60*/  LDC.64 R14, c[0x4][R2] ;  /* 0x01000000020e7b82 */ /* 0x0007220000000a00 */
[----:B------:R-:W1:Y:S01]  /*5e70*/  LDCU.64 UR6, c[0x4][0x88] ;  /* 0x01001100ff0677ac */ /* 0x000e620008000a00 */
[----:B------:R-:W-:Y:S01]  /*5e80*/  IMAD.MOV.U32 R13, RZ, RZ, RZ ;  /* 0x000000ffff0d7224 */ /* 0x000fe200078e00ff */
[----:B------:R-:W1:Y:S01]  /*5e90*/  LDCU.64 UR4, c[0x4][0x8] ;  /* 0x01000100ff0477ac */ /* 0x000e620008000a00 */
[----:B--2---:R-:W-:Y:S01]  /*5ea0*/  MOV R5, UR9 ;  /* 0x0000000900057c02 */ /* 0x004fe20008000f00 */
[----:B------:R-:W-:Y:S01]  /*5eb0*/  IMAD.U32 R4, RZ, RZ, UR8 ;  /* 0x00000008ff047e24 */ /* 0x000fe2000f8e00ff */
[----:B-1----:R-:W-:Y:S01]  /*5ec0*/  MOV R7, UR7 ;  /* 0x0000000700077c02 */ /* 0x002fe20008000f00 */
[----:B------:R-:W-:Y:S01]  /*5ed0*/  IMAD.U32 R6, RZ, RZ, UR6 ;  /* 0x00000006ff067e24 */ /* 0x000fe2000f8e00ff */
[----:B------:R-:W-:Y:S01]  /*5ee0*/  MOV R11, UR5 ;  /* 0x00000005000b7c02 */ /* 0x000fe20008000f00 */
[----:B------:R-:W-:Y:S02]  /*5ef0*/  IMAD.U32 R10, RZ, RZ, UR4 ;  /* 0x00000004ff0a7e24 */ /* 0x000fe4000f8e00ff */
[----:B------:R-:W-:Y:S07]  /*5f00*/  LEPC R20, `(.L_x_104) ;  /* 0x000000001014794e */ /* 0x000fee0000000000 */
[----:B---345:R-:W-:Y:S05]  /*5f10*/  CALL.ABS.NOINC R14 ;  /* 0x000000000e007343 */ /* 0x038fea0003c00000 */
.L_x_104:
[----:B------:R-:W1:Y:S01]  /*5f20*/  LDCU.64 UR8, c[0x4][0x80] ;  /* 0x01001000ff0877ac */ /* 0x000e620008000a00 */
[----:B------:R-:W2:Y:S01]  /*5f30*/  LDC.64 R2, c[0x4][R2] ;  /* 0x0100000002027b82 */ /* 0x000ea20000000a00 */
[----:B------:R-:W-:Y:S02]  /*5f40*/  HFMA2 R12, -RZ, RZ, 0, 5.9604644775390625e-08 ;  /* 0x00000001ff0c7431 */ /* 0x000fe400000001ff */
[----:B------:R-:W-:Y:S02]  /*5f50*/  IMAD.MOV.U32 R8, RZ, RZ, 0x70 ;  /* 0x00000070ff087424 */ /* 0x000fe400078e00ff */
[----:B------:R-:W-:Y:S01]  /*5f60*/  IMAD.MOV.U32 R13, RZ, RZ, RZ ;  /* 0x000000ffff0d7224 */ /* 0x000fe200078e00ff */
[----:B------:R-:W3:Y:S01]  /*5f70*/  LDCU.64 UR6, c[0x4][0x88] ;  /* 0x01001100ff0677ac */ /* 0x000ee20008000a00 */
[----:B------:R-:W4:Y:S01]  /*5f80*/  LDCU.64 UR4, c[0x4][0x8] ;  /* 0x01000100ff0477ac */ /* 0x000f220008000a00 */
[----:B-1----:R-:W-:Y:S02]  /*5f90*/  MOV R4, UR8 ;  /* 0x0000000800047c02 */ /* 0x002fe40008000f00 */
[----:B------:R-:W-:Y:S02]  /*5fa0*/  MOV R5, UR9 ;  /* 0x0000000900057c02 */ /* 0x000fe40008000f00 */
[----:B---3--:R-:W-:Y:S01]  /*5fb0*/  MOV R7, UR7 ;  /* 0x0000000700077c02 */ /* 0x008fe20008000f00 */
[----:B------:R-:W-:Y:S01]  /*5fc0*/  IMAD.U32 R6, RZ, RZ, UR6 ;  /* 0x00000006ff067e24 */ /* 0x000fe2000f8e00ff */
[----:B----4-:R-:W-:Y:S01]  /*5fd0*/  MOV R11, UR5 ;  /* 0x00000005000b7c02 */ /* 0x010fe20008000f00 */
[----:B------:R-:W-:Y:S02]  /*5fe0*/  IMAD.U32 R10, RZ, RZ, UR4 ;  /* 0x00000004ff0a7e24 */ /* 0x000fe4000f8e00ff */
[----:B------:R-:W-:Y:S07]  /*5ff0*/  LEPC R20, `(.L_x_103) ;  /* 0x000000001014794e */ /* 0x000fee0000000000 */
[----:B--2---:R-:W-:Y:S05]  /*6000*/  CALL.ABS.NOINC R2 ;  /* 0x0000000002007343 */ /* 0x004fea0003c00000 */
.L_x_103:
[----:B------:R-:W-:Y:S05]  /*6010*/  BSYNC.RECONVERGENT B6 ;  /* 0x0000000000067941 */ /* 0x000fea0003800200 */
.L_x_102:
[----:B------:R-:W-:Y:S02]  /*6020*/  R2UR UR6, R149 ;  /* 0x00000000950672ca */ /* 0x000fe400000e0000 */
[----:B------:R-:W-:Y:S02]  /*6030*/  R2UR UR5, R162 ;  /* 0x00000000a20572ca */ /* 0x000fe400000e0000 */
[----:B------:R-:W-:Y:S02]  /*6040*/  R2UR UR4, R161 ;  /* 0x00000000a10472ca */ /* 0x000fe400000e0000 */
[----:B------:R-:W-:Y:S02]  /*6050*/  ISETP.NE.U32.AND P4, PT, R142, RZ, PT ;  /* 0x000000ff8e00720c */ /* 0x000fe40003f85070 */
[----:B------:R-:W-:Y:S02]  /*6060*/  ISETP.NE.U32.AND P2, PT, RZ, UR54, PT ;  /* 0x00000036ff007c0c */ /* 0x000fe4000bf45070 */
[----:B------:R-:W-:Y:S02]  /*6070*/  ISETP.NE.AND.EX P4, PT, R143, RZ, PT, P4 ;  /* 0x000000ff8f00720c */ /* 0x000fe40003f85340 */
[----:B------:R-:W-:Y:S01]  /*6080*/  ISETP.NE.AND.EX P2, PT, RZ, UR55, PT, P2 ;  /* 0x00000037ff007c0c */ /* 0x000fe2000bf45320 */
[----:B------:R-:W-:Y:S02]  /*6090*/  UISETP.NE.AND UP2, UPT, UR6, URZ, UPT ;  /* 0x000000ff0600728c */ /* 0x000fe4000bf45270 */
[----:B------:R-:W-:Y:S04]  /*60a0*/  UISETP.NE.U32.AND UP0, UPT, UR5, URZ, UPT ;  /* 0x000000ff0500728c */ /* 0x000fe8000bf05070 */
[----:B------:R-:W-:Y:S01]  /*60b0*/  UISETP.NE.AND.EX UP1, UPT, UR4, URZ, UPT, UP0 ;  /* 0x000000ff0400728c */ /* 0x000fe2000bf25300 */
[----:B------:R-:W-:Y:S01]  /*60c0*/  PLOP3.LUT P1, PT, PT, PT, UP2, 0x80, 0x8 ;  /* 0x000000000008781c */ /* 0x000fe20003f2f028 */
[----:B------:R-:W-:Y:S03]  /*60d0*/  UPLOP3.LUT UP0, UPT, UPT, UPT, UPT, 0x40, 0x4 ;  /* 0x000000000004789c */ /* 0x000fe60003f0e870 */
[----:B------:R-:W-:Y:S06]  /*60e0*/  @UP2 UPLOP3.LUT UP0, UPT, UPT, UPT, UP1, 0x80, 0x8 ;  /* 0x000000000008289c */ /* 0x000fec0003f0f010 */
[----:B------:R-:W-:Y:S01]  /*60f0*/  PLOP3.LUT P0, PT, PT, PT, UP0, 0x80, 0x8 ;  /* 0x000000000008781c */ /* 0x000fe20003f0f008 */
[----:B------:R-:W-:Y:S01]  /*6100*/  @!UPT UIADD3 URZ, UPT, UPT, URZ, URZ, URZ ;  /* 0x000000fffffff290 */ /* 0x000fe2000fffe0ff */
[----:B------:R-:W-:Y:S11]  /*6110*/  BRA.U !UP1, `(.L_x_105) ;  /* 0x0000000109407547 */ /* 0x000ff6000b800000 */
[----:B------:R-:W-:Y:S01]  /*6120*/  UISETP.NE.U32.AND UP0, UPT, UR54, URZ, UPT ;  /* 0x000000ff3600728c */ /* 0x000fe2000bf05070 */
[----:B------:R-:W-:Y:S01]  /*6130*/  R2UR UR6, R162 ;  /* 0x00000000a20672ca */ /* 0x000fe200000e0000 */
[----:B------:R-:W2:Y:S01]  /*6140*/  LDCU.64 UR8, c[0x0][0x358] ;  /* 0x00006b00ff0877ac */ /* 0x000ea20008000a00 */
[----:B------:R-:W-:Y:S02]  /*6150*/  HFMA2 R146, -RZ, RZ, 0, 5.9604644775390625e-08 ;  /* 0x00000001ff927431 */ /* 0x000fe400000001ff */
[----:B-1----:R-:W-:Y:S01]  /*6160*/  IMAD.MOV.U32 R0, RZ, RZ, 0x1 ;  /* 0x00000001ff007424 */ /* 0x002fe200078e00ff */
[----:B------:R-:W-:Y:S06]  /*6170*/  UISETP.NE.AND.EX UP0, UPT, UR55, URZ, UPT, UP0 ;  /* 0x000000ff3700728c */ /* 0x000fec000bf05300 */
[----:B------:R-:W-:Y:S05]  /*6180*/  PLOP3.LUT P3, PT, PT, PT, UP0, 0x80, 0x8 ;  /* 0x000000000008781c */ /* 0x000fea0003f6f008 */
[----:B------:R-:W1:Y:S01]  /*6190*/  @UP0 LDCU.64 UR4, c[0x0][0x888] ;  /* 0x00011100ff0407ac */ /* 0x000e620008000a00 */
[----:B------:R-:W-:Y:S07]  /*61a0*/  @UP0 UIMAD UR6, UR36, UR6, URZ ;  /* 0x00000006240602a4 */ /* 0x000fee000f8e02ff */
[----:B------:R-:W-:Y:S01]  /*61b0*/  @!P3 PRMT R146, R0, 0x7610, R146 ;  /* 0x000076100092b816 */ /* 0x000fe20000000092 */
[----:B-1----:R-:W-:Y:S06]  /*61c0*/  @UP0 UIMAD.WIDE UR4, UR6, 0x4, UR4 ;  /* 0x00000004060408a5 */ /* 0x002fec000f8e0204 */
[----:B------:R-:W-:Y:S02]  /*61d0*/  IMAD.U32 R2, RZ, RZ, UR4 ;  /* 0x00000004ff027e24 */ /* 0x000fe4000f8e00ff */
[----:B------:R-:W-:Y:S03]  /*61e0*/  IMAD.U32 R3, RZ, RZ, UR5 ;  /* 0x00000005ff037e24 */ /* 0x000fe6000f8e00ff */
[----:B------:R-:W1:Y:S02]  /*61f0*/  @!UP0 LDCU UR4, c[0x0][0x880] ;  /* 0x00011000ff0487ac */ /* 0x000e640008000800 */
[----:B--2--5:R2:W5:Y:S02]  /*6200*/  @P3 LDG.E R73, desc[UR8][R2.64] ;  /* 0x0000000802493981 */ /* 0x024564000c1e1900 */
[----:B-12---:R-:W-:Y:S02]  /*6210*/  @!P3 MOV R73, UR4 ;  /* 0x000000040049bc02 */ /* 0x006fe40008000f00 */
.L_x_105:
[----:B------:R-:W-:Y:S05]  /*6220*/  @!P4 BRA `(.L_x_106) ;  /* 0x000000000024c947 */ /* 0x000fea0003800000 */
[----:B------:R-:W-:Y:S01]  /*6230*/  ISETP.NE.U32.AND P3, PT, R140, RZ, PT ;  /* 0x000000ff8c00720c */ /* 0x000fe20003f65070 */
[----:B------:R-:W2:Y:S03]  /*6240*/  LDCU.64 UR4, c[0x0][0x358] ;  /* 0x00006b00ff0477ac */ /* 0x000ea60008000a00 */
[----:B------:R-:W-:Y:S11]  /*6250*/  ISETP.NE.AND.EX P3, PT, R141, RZ, PT, P3 ;  /* 0x000000ff8d00720c */ /* 0x000ff60003f65330 */
[----:B------:R-:W-:Y:S02]  /*6260*/  @!UPT UIADD3 URZ, UPT, UPT, URZ, URZ, URZ ;  /* 0x000000fffffff290 */ /* 0x000fe4000fffe0ff */
[----:B------:R-:W3:Y:S01]  /*6270*/  @P3 LDC.64 R2, c[0x0][0x8a8] ;  /* 0x00022a00ff023b82 */ /* 0x000ee20000000a00 */
[----:B-1----:R-:W-:Y:S04]  /*6280*/  @P3 IMAD R0, R142, UR36, RZ ;  /* 0x000000248e003c24 */ /* 0x002fe8000f8e02ff */
[----:B---3--:R-:W-:Y:S05]  /*6290*/  @P3 IMAD.WIDE R2, R0, 0x4, R2 ;  /* 0x0000000400023825 */ /* 0x008fea00078e0202 */
[----:B--2--5:R2:W5:Y:S02]  /*62a0*/  @P3 LDG.E R70, desc[UR4][R2.64] ;  /* 0x0000000402463981 */ /* 0x024564000c1e1900 */
[----:B--2---:R-:W3:Y:S02]  /*62b0*/  @!P3 LDC R70, c[0x0][0x8a0] ;  /* 0x00022800ff46bb82 */ /* 0x004ee40000000800 */
.L_x_106:
[----:B-----5:R-:W-:Y:S01]  /*62c0*/  FSETP.NEU.AND P3, PT, R73, RZ, PT ;  /* 0x000000ff4900720b */ /* 0x020fe20003f6d000 */
[----:B------:R-:W-:Y:S01]  /*62d0*/  IMAD.SHL.U32 R165, R144, 0x2, RZ ;  /* 0x0000000290a57824 */ /* 0x000fe200078e00ff */
[----:B------:R-:W-:Y:S01]  /*62e0*/  SEL R5, RZ, 0xffffffff, P2 ;  /* 0xffffffffff057807 */ /* 0x000fe20001000000 */
[----:B------:R-:W-:Y:S01]  /*62f0*/  IMAD.SHL.U32 R79, R158, 0x10, RZ ;  /* 0x000000109e4f7824 */ /* 0x000fe200078e00ff */
[----:B------:R-:W-:Y:S01]  /*6300*/  @P1 LOP3.LUT P2, RZ, R146, 0xff, RZ, 0xc0, !PT ;  /* 0x000000ff92ff1812 */ /* 0x000fe2000784c0ff */
[----:B------:R-:W-:Y:S01]  /*6310*/  VIADD R108, R165, UR44 ;  /* 0x0000002ca56c7c36 */ /* 0x000fe20008000000 */
[----:B-1----:R-:W-:Y:S01]  /*6320*/  @P1 SEL R0, RZ, 0xffffffff, P3 ;  /* 0xffffffffff001807 */ /* 0x002fe20001800000 */
[----:B------:R-:W-:Y:S01]  /*6330*/  IMAD.SHL.U32 R85, R159, 0x10, RZ ;  /* 0x000000109f557824 */ /* 0x000fe200078e00ff */
[----:B------:R-:W-:Y:S01]  /*6340*/  LOP3.LUT R157, R157, 0x1, RZ, 0x3c, !PT ;  /* 0x000000019d9d7812 */ /* 0x000fe200078e3cff */
[----:B------:R-:W-:Y:S01]  /*6350*/  IMAD.IADD R154, R108, 0x1, R79 ;  /* 0x000000016c9a7824 */ /* 0x000fe200078e024f */
[----:B------:R-:W-:Y:S01]  /*6360*/  @P0 SEL R0, R5, R0, !P2 ;  /* 0x0000000005000207 */ /* 0x000fe20005000000 */
[----:B------:R-:W-:Y:S01]  /*6370*/  BSSY B1, `(.L_x_107) ;  /* 0x000004f000017945 */ /* 0x000fe20003800000 */
[----:B------:R-:W-:Y:S01]  /*6380*/  LEA R166, R68, UR44, 0x3 ;  /* 0x0000002c44a67c11 */ /* 0x000fe2000f8e18ff */
[----:B------:R-:W-:Y:S01]  /*6390*/  IMAD.MOV.U32 R84, RZ, RZ, 0x1 ;  /* 0x00000001ff547424 */ /* 0x000fe200078e00ff */
[----:B------:R-:W-:Y:S01]  /*63a0*/  @P1 LOP3.LUT R0, R0, 0x1, RZ, 0xc0, !PT ;  /* 0x0000000100001812 */ /* 0x000fe200078ec0ff */
[----:B------:R-:W-:Y:S01]  /*63b0*/  IMAD R71, R68, 0x100, R69 ;  /* 0x0000010044477824 */ /* 0x000fe200078e0245 */
[----:B------:R-:W-:Y:S01]  /*63c0*/  SHF.L.U32 R3, R156, 0x1f, RZ ;  /* 0x0000001f9c037819 */ /* 0x000fe200000006ff */
[----:B------:R-:W-:Y:S01]  /*63d0*/  IMAD.MOV.U32 R78, RZ, RZ, RZ ;  /* 0x000000ffff4e7224 */ /* 0x000fe200078e00ff */
[----:B------:R-:W-:Y:S02]  /*63e0*/  ISETP.NE.U32.OR P6, PT, R0, 0x1, !P1 ;  /* 0x000000010000780c */ /* 0x000fe40004fc5470 */
[----:B------:R-:W-:Y:S02]  /*63f0*/  CS2R R138, SRZ ;  /* 0x00000000008a7805 */ /* 0x000fe4000001ff00 */
[----:B------:R-:W-:Y:S02]  /*6400*/  PLOP3.LUT P2, PT, PT, PT, UP1, 0x80, 0x8 ;  /* 0x000000000008781c */ /* 0x000fe40003f4f018 */
[----:B------:R-:W-:Y:S02]  /*6410*/  CS2R R136, SRZ ;  /* 0x0000000000887805 */ /* 0x000fe4000001ff00 */
[----:B------:R-:W-:Y:S02]  /*6420*/  LOP3.LUT P4, R151, R146, 0xff, RZ, 0xc0, !PT ;  /* 0x000000ff92977812 */ /* 0x000fe4000788c0ff */
[----:B------:R-:W-:Y:S02]  /*6430*/  CS2R R130, SRZ ;  /* 0x0000000000827805 */ /* 0x000fe4000001ff00 */
[----:B------:R-:W-:Y:S02]  /*6440*/  SEL R0, RZ, 0xffffffff, P3 ;  /* 0xffffffffff007807 */ /* 0x000fe40001800000 */
[----:B------:R-:W-:Y:S02]  /*6450*/  CS2R R128, SRZ ;  /* 0x0000000000807805 */ /* 0x000fe4000001ff00 */
[----:B------:R-:W-:Y:S02]  /*6460*/  P2R R163, PR, RZ, 0x40 ;  /* 0x00000040ffa37803 */ /* 0x000fe40000000000 */
[----:B------:R-:W-:Y:S02]  /*6470*/  CS2R R122, SRZ ;  /* 0x00000000007a7805 */ /* 0x000fe4000001ff00 */
[----:B------:R-:W-:Y:S02]  /*6480*/  CS2R R120, SRZ ;  /* 0x0000000000787805 */ /* 0x000fe4000001ff00 */
[----:B------:R-:W-:Y:S02]  /*6490*/  CS2R R114, SRZ ;  /* 0x0000000000727805 */ /* 0x000fe4000001ff00 */
[----:B------:R-:W-:Y:S02]  /*64a0*/  CS2R R112, SRZ ;  /* 0x0000000000707805 */ /* 0x000fe4000001ff00 */
[----:B------:R-:W-:Y:S02]  /*64b0*/  @P6 SHF.L.U32 R2, R157, 0x1f, RZ ;  /* 0x0000001f9d026819 */ /* 0x000fe400000006ff */
[----:B------:R-:W-:Y:S02]  /*64c0*/  CS2R R106, SRZ ;  /* 0x00000000006a7805 */ /* 0x000fe4000001ff00 */
[----:B------:R-:W-:Y:S02]  /*64d0*/  @P2 SEL R0, R5, R0, !P4 ;  /* 0x0000000005002207 */ /* 0x000fe40006000000 */
[----:B------:R-:W-:Y:S01]  /*64e0*/  CS2R R104, SRZ ;  /* 0x0000000000687805 */ /* 0x000fe2000001ff00 */
[----:B------:R-:W1:Y:S01]  /*64f0*/  @P6 SYNCS.PHASECHK.TRANS64.TRYWAIT P1, [UR44+0x50], R2 ;  /* 0x00005002ff0065a7 */ /* 0x000e62000802112c */
[----:B------:R-:W-:Y:S02]  /*6500*/  CS2R R98, SRZ ;  /* 0x0000000000627805 */ /* 0x000fe4000001ff00 */
[----:B------:R-:W-:Y:S02]  /*6510*/  LOP3.LUT R0, R0, 0x1, RZ, 0xc0, !PT ;  /* 0x0000000100007812 */ /* 0x000fe400078ec0ff */
[----:B------:R-:W-:Y:S02]  /*6520*/  CS2R R96, SRZ ;  /* 0x0000000000607805 */ /* 0x000fe4000001ff00 */
[----:B------:R-:W-:Y:S02]  /*6530*/  CS2R R90, SRZ ;  /* 0x00000000005a7805 */ /* 0x000fe4000001ff00 */
[----:B------:R-:W-:Y:S02]  /*6540*/  CS2R R88, SRZ ;  /* 0x0000000000587805 */ /* 0x000fe4000001ff00 */
[----:B------:R-:W-:Y:S02]  /*6550*/  ISETP.NE.U32.AND P5, PT, R0, 0x1, PT ;  /* 0x000000010000780c */ /* 0x000fe40003fa5070 */
[----:B------:R-:W-:Y:S02]  /*6560*/  CS2R R82, SRZ ;  /* 0x0000000000527805 */ /* 0x000fe4000001ff00 */
[----:B------:R-:W-:Y:S01]  /*6570*/  CS2R R80, SRZ ;  /* 0x0000000000507805 */ /* 0x000fe2000001ff00 */
[----:B------:R-:W-:Y:S01]  /*6580*/  IMAD.IADD R164, R108, 0x1, R85 ;  /* 0x000000016ca47824 */ /* 0x000fe200078e0255 */
[----:B------:R-:W-:Y:S01]  /*6590*/  P2R R86, PR, RZ, 0x20 ;  /* 0x00000020ff567803 */ /* 0x000fe20000000000 */
[----:B------:R-:W-:Y:S01]  /*65a0*/  IMAD.IADD R153, R85, 0x1, R154 ;  /* 0x0000000155997824 */ /* 0x000fe200078e029a */
[----:B------:R2:W4:Y:S01]  /*65b0*/  SYNCS.PHASECHK.TRANS64.TRYWAIT P0, [R166+URZ+0xc0], R3 ;  /* 0x0000c003a60075a7 */ /* 0x00052200080011ff */
[----:B-1----:R-:W-:Y:S01]  /*65c0*/  @P6 SEL R84, RZ, 0x1, !P1 ;  /* 0x00000001ff546807 */ /* 0x002fe20004800000 */
[----:B--2---:R-:W-:Y:S06]  /*65d0*/  @!P6 BRA `(.L_x_108) ;  /* 0x0000000000a0e947 */ /* 0x004fec0003800000 */
[----:B------:R-:W-:Y:S01]  /*65e0*/  @P5 IMAD.MOV.U32 R5, RZ, RZ, -0x10 ;  /* 0xfffffff0ff055424 */ /* 0x000fe200078e00ff */
[----:B------:R-:W-:Y:S01]  /*65f0*/  ISETP.NE.AND P1, PT, R84, RZ, PT ;  /* 0x000000ff5400720c */ /* 0x000fe20003f25270 */
[----:B------:R-:W-:Y:S01]  /*6600*/  BSSY B0, `(.L_x_109) ;  /* 0x0000010000007945 */ /* 0x000fe20003800000 */
[----:B------:R-:W-:Y:S02]  /*6610*/  ISETP.NE.U32.AND P6, PT, R145, 0x1, PT ;  /* 0x000000019100780c */ /* 0x000fe40003fc5070 */
[----:B------:R-:W-:Y:S02]  /*6620*/  CS2R R90, SRZ ;  /* 0x00000000005a7805 */ /* 0x000fe4000001ff00 */
[----:B------:R-:W-:Y:S02]  /*6630*/  CS2R R88, SRZ ;  /* 0x0000000000587805 */ /* 0x000fe4000001ff00 */
[----:B------:R-:W-:Y:S02]  /*6640*/  CS2R R106, SRZ ;  /* 0x00000000006a7805 */ /* 0x000fe4000001ff00 */
[----:B------:R-:W-:Y:S02]  /*6650*/  @P5 SEL R5, R5, 0x10, !P6 ;  /* 0x0000001005055807 */ /* 0x000fe40007000000 */
[----:B------:R-:W-:Y:S02]  /*6660*/  CS2R R104, SRZ ;  /* 0x0000000000687805 */ /* 0x000fe4000001ff00 */
[----:B------:R-:W-:Y:S02]  /*6670*/  CS2R R122, SRZ ;  /* 0x00000000007a7805 */ /* 0x000fe4000001ff00 */
[----:B------:R-:W-:Y:S01]  /*6680*/  CS2R R120, SRZ ;  /* 0x0000000000787805 */ /* 0x000fe2000001ff00 */
[----:B------:R-:W-:Y:S02]  /*6690*/  @P5 IMAD.IADD R6, R108, 0x1, R5 ;  /* 0x000000016c065824 */ /* 0x000fe400078e0205 */
[C---:B------:R-:W-:Y:S02]  /*66a0*/  @P5 IMAD.IADD R4, R5.reuse, 0x1, R164 ;  /* 0x0000000105045824 */ /* 0x040fe400078e02a4 */
[----:B------:R-:W-:Y:S01]  /*66b0*/  @P5 IMAD.IADD R2, R5, 0x1, R154 ;  /* 0x0000000105025824 */ /* 0x000fe200078e029a */
[----:B------:R-:W-:Y:S06]  /*66c0*/  @P1 BRA `(.L_x_110) ;  /* 0x00000000000c1947 */ /* 0x000fec0003800000 */
[----:B------:R-:W-:Y:S04]  /*66d0*/  SHF.L.U32 R7, R157, 0x1f, RZ ;  /* 0x0000001f9d077819 */ /* 0x000fe800000006ff */
[----:B------:R-:W1:Y:S02]  /*66e0*/  SYNCS.PHASECHK.TRANS64.TRYWAIT P1, [UR44+0x50], R7 ;  /* 0x00005007ff0075a7 */ /* 0x000e64000802112c */
[----:B-1----:R-:W-:Y:S05]  /*66f0*/  @!P1 BRA `(.L_x_111) ;  /* 0x0000005c00a89947 */ /* 0x002fea0003800000 */
.L_x_110:
[----:B------:R-:W-:Y:S05]  /*6700*/  BSYNC B0 ;  /* 0x0000000000007941 */ /* 0x000fea0003800000 */
.L_x_109:
[----:B------:R-:W-:Y:S01]  /*6710*/  ISETP.NE.AND P1, PT, R86, RZ, PT ;  /* 0x000000ff5600720c */ /* 0x000fe20003f25270 */
[----:B------:R-:W-:Y:S01]  /*6720*/  IMAD.MOV.U32 R139, RZ, RZ, RZ ;  /* 0x000000ffff8b7224 */ /* 0x000fe200078e00ff */
[----:B------:R-:W-:Y:S02]  /*6730*/  CS2R R136, SRZ ;  /* 0x0000000000887805 */ /* 0x000fe4000001ff00 */
[----:B------:R-:W-:Y:S02]  /*6740*/  CS2R R82, SRZ ;  /* 0x0000000000527805 */ /* 0x000fe4000001ff00 */
[----:B------:R-:W-:Y:S02]  /*6750*/  CS2R R80, SRZ ;  /* 0x0000000000507805 */ /* 0x000fe4000001ff00 */
[----:B------:R-:W-:Y:S02]  /*6760*/  CS2R R98, SRZ ;  /* 0x0000000000627805 */ /* 0x000fe4000001ff00 */
[----:B------:R-:W-:Y:S02]  /*6770*/  CS2R R96, SRZ ;  /* 0x0000000000607805 */ /* 0x000fe4000001ff00 */
[----:B------:R-:W-:Y:S02]  /*6780*/  CS2R R114, SRZ ;  /* 0x0000000000727805 */ /* 0x000fe4000001ff00 */
[----:B------:R-:W-:Y:S02]  /*6790*/  CS2R R112, SRZ ;  /* 0x0000000000707805 */ /* 0x000fe4000001ff00 */
[----:B------:R-:W-:Y:S02]  /*67a0*/  CS2R R130, SRZ ;  /* 0x0000000000827805 */ /* 0x000fe4000001ff00 */
[----:B------:R-:W-:Y:S01]  /*67b0*/  CS2R R128, SRZ ;  /* 0x0000000000807805 */ /* 0x000fe2000001ff00 */
[----:B------:R-:W-:Y:S01]  /*67c0*/  IMAD.MOV.U32 R78, RZ, RZ, 0x1 ;  /* 0x00000001ff4e7424 */ /* 0x000fe200078e00ff */
[----:B------:R2:W2:Y:S01]  /*67d0*/  @P1 LDS.128 R88, [R6+0x400] ;  /* 0x0004000006581984 */ /* 0x0004a20000000c00 */
[----:B-1----:R-:W-:Y:S03]  /*67e0*/  @P1 IMAD.IADD R0, R5, 0x1, R153 ;  /* 0x0000000105001824 */ /* 0x002fe600078e0299 */
[----:B------:R1:W1:Y:S04]  /*67f0*/  @P1 LDS.128 R104, [R4+0x400] ;  /* 0x0004000004681984 */ /* 0x0002680000000c00 */
[----:B------:R1:W1:Y:S04]  /*6800*/  @P1 LDS.128 R120, [R2+0x400] ;  /* 0x0004000002781984 */ /* 0x0002680000000c00 */
[----:B------:R1:W1:Y:S04]  /*6810*/  @P1 LDS.128 R136, [R0+0x400] ;  /* 0x0004000000881984 */ /* 0x0002680000000c00 */
[----:B------:R1:W1:Y:S04]  /*6820*/  @P1 LDS.128 R80, [R165+UR44+0x400] ;  /* 0x0004002ca5501984 */ /* 0x0002680008000c00 */
[----:B------:R1:W1:Y:S04]  /*6830*/  @P1 LDS.128 R96, [R164+0x400] ;  /* 0x00040000a4601984 */ /* 0x0002680000000c00 */
[----:B------:R1:W1:Y:S04]  /*6840*/  @P1 LDS.128 R112, [R154+0x400] ;  /* 0x000400009a701984 */ /* 0x0002680000000c00 */
[----:B------:R1:W1:Y:S02]  /*6850*/  @P1 LDS.128 R128, [R153+0x400] ;  /* 0x0004000099801984 */ /* 0x0002640000000c00 */
.L_x_108:
[----:B------:R-:W-:Y:S05]  /*6860*/  BSYNC B1 ;  /* 0x0000000000017941 */ /* 0x000fea0003800000 */
.L_x_107:
[----:B-1----:R-:W-:Y:S04]  /*6870*/  SHF.R.U32.HI R0, RZ, 0x15, R71 ;  /* 0x00000015ff007819 */ /* 0x002fe80000011647 */
[----:B------:R-:W-:Y:S01]  /*6880*/  LOP3.LUT P1, RZ, R0, 0x3, R147, 0x48, !PT ;  /* 0x0000000300ff7812 */ /* 0x000fe20007824893 */
[----:B------:R-:W-:Y:S01]  /*6890*/  @!UPT UIADD3 URZ, UPT, UPT, URZ, URZ, URZ ;  /* 0x000000fffffff290 */ /* 0x000fe2000fffe0ff */
[----:B----4-:R-:W-:Y:S11]  /*68a0*/  @P0 BRA `(.L_x_112) ;  /* 0x0000000000080947 */ /* 0x010ff60003800000 */
[----:B------:R-:W1:Y:S02]  /*68b0*/  SYNCS.PHASECHK.TRANS64.TRYWAIT P0, [R166+URZ+0xc0], R3 ;  /* 0x0000c003a60075a7 */ /* 0x000e6400080011ff */
[----:B-1----:R-:W-:Y:S05]  /*68c0*/  @!P0 BRA `(.L_x_113) ;  /* 0x0000005c004c8947 */ /* 0x002fea0003800000 */
.L_x_112:
[----:B------:R-:W-:Y:S05]  /*68d0*/  @!P1 BRA `(.L_x_114) ;  /* 0x0000000000409947 */ /* 0x000fea0003800000 */
[----:B------:R-:W4:Y:S01]  /*68e0*/  LDCU.64 UR8, c[0x4][0x70] ;  /* 0x01000e00ff0877ac */ /* 0x000f220008000a00 */
[----:B-1----:R-:W-:Y:S01]  /*68f0*/  MOV R3, 0x0 ;  /* 0x0000000000037802 */ /* 0x002fe20000000f00 */
[----:B------:R-:W-:Y:S02]  /*6900*/  HFMA2 R12, -RZ, RZ, 0, 5.9604644775390625e-08 ;  /* 0x00000001ff0c7431 */ /* 0x000fe400000001ff */
[----:B------:R-:W-:Y:S02]  /*6910*/  IMAD.MOV.U32 R8, RZ, RZ, 0x192 ;  /* 0x00000192ff087424 */ /* 0x000fe400078e00ff */
[----:B------:R-:W-:Y:S01]  /*6920*/  IMAD.MOV.U32 R13, RZ, RZ, RZ ;  /* 0x000000ffff0d7224 */ /* 0x000fe200078e00ff */
[----:B------:R-:W1:Y:S01]  /*6930*/  LDCU.64 UR6, c[0x4][0x78] ;  /* 0x01000f00ff0677ac */ /* 0x000e620008000a00 */
[----:B------:R-:W3:Y:S01]  /*6940*/  LDC.64 R2, c[0x4][R3] ;  /* 0x0100000003027b82 */ /* 0x000ee20000000a00 */
[----:B------:R-:W5:Y:S01]  /*6950*/  LDCU.64 UR4, c[0x4][0x10] ;  /* 0x01000200ff0477ac */ /* 0x000f620008000a00 */
[----:B----4-:R-:W-:Y:S01]  /*6960*/  MOV R5, UR9 ;  /* 0x0000000900057c02 */ /* 0x010fe20008000f00 */
[----:B------:R-:W-:Y:S01]  /*6970*/  IMAD.U32 R4, RZ, RZ, UR8 ;  /* 0x00000008ff047e24 */ /* 0x000fe2000f8e00ff */
[----:B-1----:R-:W-:Y:S01]  /*6980*/  MOV R7, UR7 ;  /* 0x0000000700077c02 */ /* 0x002fe20008000f00 */
[----:B--2---:R-:W-:Y:S01]  /*6990*/  IMAD.U32 R6, RZ, RZ, UR6 ;  /* 0x00000006ff067e24 */ /* 0x004fe2000f8e00ff */
[----:B-----5:R-:W-:Y:S01]  /*69a0*/  MOV R11, UR5 ;  /* 0x00000005000b7c02 */ /* 0x020fe20008000f00 */
[----:B------:R-:W-:Y:S02]  /*69b0*/  IMAD.U32 R10, RZ, RZ, UR4 ;  /* 0x00000004ff0a7e24 */ /* 0x000fe4000f8e00ff */
[----:B------:R-:W-:Y:S07]  /*69c0*/  LEPC R20, `(.L_x_114) ;  /* 0x000000001014794e */ /* 0x000fee0000000000 */
[----:B---3--:R-:W-:Y:S05]  /*69d0*/  CALL.ABS.NOINC R2 ;  /* 0x0000000002007343 */ /* 0x008fea0003c00000 */
.L_x_114:
[----:B------:R-:W-:Y:S05]  /*69e0*/  WARPSYNC.ALL ;  /* 0x0000000000007948 */ /* 0x000fea0003800000 */
[----:B------:R-:W-:Y:S01]  /*69f0*/  R2UR UR4, R71 ;  /* 0x00000000470472ca */ /* 0x000fe200000e0000 */
[--C-:B------:R-:W-:Y:S01]  /*6a00*/  HADD2.F32 R72, -RZ, R80.reuse.H0_H0 ;  /* 0x20000050ff487230 */ /* 0x100fe20000004100 */
[----:B------:R-:W-:Y:S01]  /*6a10*/  MOV R87, 0xfffffff0 ;  /* 0xfffffff000577802 */ /* 0x000fe20000000f00 */
[----:B------:R-:W-:Y:S01]  /*6a20*/  HADD2.F32 R75, -RZ, R80.H1_H1 ;  /* 0x30000050ff4b7230 */ /* 0x000fe20000004100 */
[----:B------:R-:W-:Y:S01]  /*6a30*/  ISETP.NE.U32.AND P6, PT, R145, 0x1, PT ;  /* 0x000000019100780c */ /* 0x000fe20003fc5070 */
[----:B------:R-:W-:Y:S01]  /*6a40*/  HADD2.F32 R74, -RZ, R81.H1_H1 ;  /* 0x30000051ff4a7230 */ /* 0x000fe20000004100 */
[----:B------:R-:W-:Y:S01]  /*6a50*/  ISETP.NE.AND P0, PT, R160, RZ, PT ;  /* 0x000000ffa000720c */ /* 0x000fe20003f05270 */
[--C-:B------:R-:W-:Y:S01]  /*6a60*/  HADD2.F32 R77, -RZ, R99.reuse.H0_H0 ;  /* 0x20000063ff4d7230 */ /* 0x100fe20000004100 */
[----:B------:R-:W-:Y:S01]  /*6a70*/  SEL R87, R87, 0x10, !P6 ;  /* 0x0000001057577807 */ /* 0x000fe20007000000 */
[----:B------:R-:W-:Y:S01]  /*6a80*/  HADD2.F32 R76, -RZ, R99.H1_H1 ;  /* 0x30000063ff4c7230 */ /* 0x000fe20000004100 */
[----:B------:R-:W-:Y:S02]  /*6a90*/  BSSY.RECONVERGENT B0, `(.L_x_115) ;  /* 0x00000fb000007945 */ /* 0x000fe40003800200 */
[----:B------:R-:W-:Y:S01]  /*6aa0*/  IADD3 R167, PT, PT, R108, R87, RZ ;  /* 0x000000576ca77210 */ /* 0x000fe20007ffe0ff */
[----:B--2---:R-:W3:Y:S01]  /*6ab0*/  LDTM.x64 R4, tmem[UR4] ;  /* 0x00000004000479ee */ /* 0x004ee20008340000 */
[C---:B------:R-:W-:Y:S02]  /*6ac0*/  IADD3 R168, PT, PT, R87.reuse, R164, RZ ;  /* 0x000000a457a87210 */ /* 0x040fe40007ffe0ff */
[C---:B------:R-:W-:Y:S02]  /*6ad0*/  IADD3 R170, PT, PT, R87.reuse, R154, RZ ;  /* 0x0000009a57aa7210 */ /* 0x040fe40007ffe0ff */
[----:B------:R-:W-:Y:S01]  /*6ae0*/  IADD3 R169, PT, PT, R87, R153, RZ ;  /* 0x0000009957a97210 */ /* 0x000fe20007ffe0ff */
[C---:B---3--:R-:W-:Y:S01]  /*6af0*/  FMUL R0, R70.reuse, R4 ;  /* 0x0000000446007220 */ /* 0x048fe20000400000 */
[C---:B------:R-:W-:Y:S01]  /*6b00*/  FMUL R2, R70.reuse, R5 ;  /* 0x0000000546027220 */ /* 0x040fe20000400000 */
[C---:B-1----:R-:W-:Y:S01]  /*6b10*/  FMUL R3, R70.reuse, R6 ;  /* 0x0000000646037220 */ /* 0x042fe20000400000 */
[C---:B------:R-:W-:Y:S01]  /*6b20*/  FMUL R7, R70.reuse, R7 ;  /* 0x0000000746077220 */ /* 0x040fe20000400000 */
[C---:B------:R-:W-:Y:S01]  /*6b30*/  FFMA R0, R73.reuse, R72, R0 ;  /* 0x0000004849007223 */ /* 0x040fe20000000000 */
[----:B------:R-:W-:Y:S02]  /*6b40*/  HADD2.F32 R72, -RZ, R81.H0_H0 ;  /* 0x20000051ff487230 */ /* 0x000fe40000004100 */
[C---:B------:R-:W-:Y:S01]  /*6b50*/  FFMA R2, R73.reuse, R75, R2 ;  /* 0x0000004b49027223 */ /* 0x040fe20000000002 */
[--C-:B------:R-:W-:Y:S02]  /*6b60*/  HADD2.F32 R75, -RZ, R82.reuse.H0_H0 ;  /* 0x20000052ff4b7230 */ /* 0x100fe40000004100 */
[C---:B------:R-:W-:Y:S01]  /*6b70*/  FMUL R4, R70.reuse, R8 ;  /* 0x0000000846047220 */ /* 0x040fe20000400000 */
[----:B------:R-:W-:Y:S01]  /*6b80*/  FMUL R5, R70, R9 ;  /* 0x0000000946057220 */ /* 0x000fe20000400000 */
[C---:B------:R-:W-:Y:S01]  /*6b90*/  FFMA R3, R73.reuse, R72, R3 ;  /* 0x0000004849037223 */ /* 0x040fe20000000003 */
[----:B------:R-:W-:Y:S01]  /*6ba0*/  HADD2.F32 R72, -RZ, R82.H1_H1 ;  /* 0x30000052ff487230 */ /* 0x000fe20000004100 */
[----:B------:R-:W-:Y:S01]  /*6bb0*/  F2FP.F16.F32.PACK_AB R92, R2, R0 ;  /* 0x00000000025c723e */ /* 0x000fe200000000ff */
[C---:B------:R-:W-:Y:S01]  /*6bc0*/  FFMA R7, R73.reuse, R74, R7 ;  /* 0x0000004a49077223 */ /* 0x040fe20000000007 */
[C---:B------:R-:W-:Y:S01]  /*6bd0*/  FFMA R4, R73.reuse, R75, R4 ;  /* 0x0000004b49047223 */ /* 0x040fe20000000004 */
[--C-:B------:R-:W-:Y:S02]  /*6be0*/  HADD2.F32 R74, -RZ, R83.reuse.H0_H0 ;  /* 0x20000053ff4a7230 */ /* 0x100fe40000004100 */
[----:B------:R-:W-:Y:S01]  /*6bf0*/  FFMA R5, R73, R72, R5 ;  /* 0x0000004849057223 */ /* 0x000fe20000000005 */
[C---:B------:R-:W-:Y:S01]  /*6c00*/  FMUL R6, R70.reuse, R10 ;  /* 0x0000000a46067220 */ /* 0x040fe20000400000 */
[----:B------:R-:W-:Y:S01]  /*6c10*/  HADD2.F32 R72, -RZ, R83.H1_H1 ;  /* 0x30000053ff487230 */ /* 0x000fe20000004100 */
[----:B------:R-:W-:Y:S01]  /*6c20*/  F2FP.F16.F32.PACK_AB R93, R7, R3 ;  /* 0x00000003075d723e */ /* 0x000fe200000000ff */
[C---:B------:R-:W-:Y:S01]  /*6c30*/  FMUL R11, R70.reuse, R11 ;  /* 0x0000000b460b7220 */ /* 0x040fe20000400000 */
[----:B------:R-:W-:Y:S01]  /*6c40*/  F2FP.F16.F32.PACK_AB R94, R5, R4 ;  /* 0x00000004055e723e */ /* 0x000fe200000000ff */
[C---:B------:R-:W-:Y:S01]  /*6c50*/  FFMA R6, R73.reuse, R74, R6 ;  /* 0x0000004a49067223 */ /* 0x040fe20000000006 */
[C---:B------:R-:W-:Y:S01]  /*6c60*/  FMUL R8, R70.reuse, R12 ;  /* 0x0000000c46087220 */ /* 0x040fe20000400000 */
[----:B------:R-:W-:Y:S01]  /*6c70*/  FFMA R11, R73, R72, R11 ;  /* 0x00000048490b7223 */ /* 0x000fe2000000000b */
[--C-:B------:R-:W-:Y:S02]  /*6c80*/  HADD2.F32 R72, -RZ, R88.reuse.H0_H0 ;  /* 0x20000058ff487230 */ /* 0x100fe40000004100 */
[C---:B------:R-:W-:Y:S01]  /*6c90*/  FMUL R9, R70.reuse, R13 ;  /* 0x0000000d46097220 */ /* 0x040fe20000400000 */
[----:B------:R-:W-:Y:S02]  /*6ca0*/  HADD2.F32 R74, -RZ, R88.H1_H1 ;  /* 0x30000058ff4a7230 */ /* 0x000fe40000004100 */
[C---:B------:R-:W-:Y:S01]  /*6cb0*/  FMUL R10, R70.reuse, R14 ;  /* 0x0000000e460a7220 */ /* 0x040fe20000400000 */
[--C-:B------:R-:W-:Y:S01]  /*6cc0*/  HADD2.F32 R75, -RZ, R89.reuse.H0_H0 ;  /* 0x20000059ff4b7230 */ /* 0x100fe20000004100 */
[----:B------:R-:W-:Y:S01]  /*6cd0*/  F2FP.F16.F32.PACK_AB R95, R11, R6 ;  /* 0x000000060b5f723e */ /* 0x000fe200000000ff */
[C---:B------:R-:W-:Y:S01]  /*6ce0*/  FFMA R8, R73.reuse, R72, R8 ;  /* 0x0000004849087223 */ /* 0x040fe20000000008 */
[----:B------:R-:W-:Y:S02]  /*6cf0*/  HADD2.F32 R72, -RZ, R89.H1_H1 ;  /* 0x30000059ff487230 */ /* 0x000fe40000004100 */
[C---:B------:R-:W-:Y:S01]  /*6d00*/  FFMA R9, R73.reuse, R74, R9 ;  /* 0x0000004a49097223 */ /* 0x040fe20000000009 */
[----:B------:R-:W-:Y:S01]  /*6d10*/  FFMA R10, R73, R75, R10 ;  /* 0x0000004b490a7223 */ /* 0x000fe2000000000a */
[----:B------:R1:W-:Y:S01]  /*6d20*/  STS.128 [R165+UR44+0x400], R92 ;  /* 0x0004005ca5007988 */ /* 0x0003e20008000c2c */
[C---:B------:R-:W-:Y:S01]  /*6d30*/  FMUL R15, R70.reuse, R15 ;  /* 0x0000000f460f7220 */ /* 0x040fe20000400000 */
[--C-:B------:R-:W-:Y:S01]  /*6d40*/  HADD2.F32 R75, -RZ, R90.reuse.H0_H0 ;  /* 0x2000005aff4b7230 */ /* 0x100fe20000004100 */
[----:B------:R-:W-:Y:S01]  /*6d50*/  F2FP.F16.F32.PACK_AB R100, R9, R8 ;  /* 0x000000080964723e */ /* 0x000fe200000000ff */
[----:B------:R-:W-:Y:S02]  /*6d60*/  HADD2.F32 R74, -RZ, R90.H1_H1 ;  /* 0x3000005aff4a7230 */ /* 0x000fe40000004100 */
[----:B------:R-:W-:Y:S01]  /*6d70*/  FFMA R15, R73, R72, R15 ;  /* 0x00000048490f7223 */ /* 0x000fe2000000000f */
[C---:B------:R-:W-:Y:S01]  /*6d80*/  FMUL R12, R70.reuse, R16 ;  /* 0x00000010460c7220 */ /* 0x040fe20000400000 */
[C---:B------:R-:W-:Y:S01]  /*6d90*/  FMUL R13, R70.reuse, R17 ;  /* 0x00000011460d7220 */ /* 0x040fe20000400000 */
[--C-:B------:R-:W-:Y:S02]  /*6da0*/  HADD2.F32 R72, -RZ, R91.reuse.H0_H0 ;  /* 0x2000005bff487230 */ /* 0x100fe40000004100 */
[C---:B------:R-:W-:Y:S01]  /*6db0*/  FMUL R14, R70.reuse, R18 ;  /* 0x00000012460e7220 */ /* 0x040fe20000400000 */
[----:B------:R-:W-:Y:S01]  /*6dc0*/  F2FP.F16.F32.PACK_AB R101, R15, R10 ;  /* 0x0000000a0f65723e */ /* 0x000fe200000000ff */
[C---:B------:R-:W-:Y:S01]  /*6dd0*/  FFMA R12, R73.reuse, R75, R12 ;  /* 0x0000004b490c7223 */ /* 0x040fe2000000000c */
[C---:B------:R-:W-:Y:S01]  /*6de0*/  FFMA R13, R73.reuse, R74, R13 ;  /* 0x0000004a490d7223 */ /* 0x040fe2000000000d */
[----:B------:R-:W-:Y:S01]  /*6df0*/  FFMA R14, R73, R72, R14 ;  /* 0x00000048490e7223 */ /* 0x000fe2000000000e */
[----:B------:R-:W-:Y:S02]  /*6e00*/  HADD2.F32 R74, -RZ, R91.H1_H1 ;  /* 0x3000005bff4a7230 */ /* 0x000fe40000004100 */
[C---:B------:R-:W-:Y:S01]  /*6e10*/  FMUL R19, R70.reuse, R19 ;  /* 0x0000001346137220 */ /* 0x040fe20000400000 */
[--C-:B------:R-:W-:Y:S01]  /*6e20*/  HADD2.F32 R72, -RZ, R96.reuse.H0_H0 ;  /* 0x20000060ff487230 */ /* 0x100fe20000004100 */
[----:B------:R-:W-:Y:S01]  /*6e30*/  F2FP.F16.F32.PACK_AB R102, R13, R12 ;  /* 0x0000000c0d66723e */ /* 0x000fe200000000ff */
[C---:B------:R-:W-:Y:S01]  /*6e40*/  FMUL R16, R70.reuse, R20 ;  /* 0x0000001446107220 */ /* 0x040fe20000400000 */
[C---:B------:R-:W-:Y:S01]  /*6e50*/  FFMA R19, R73.reuse, R74, R19 ;  /* 0x0000004a49137223 */ /* 0x040fe20000000013 */
[----:B------:R-:W-:Y:S02]  /*6e60*/  HADD2.F32 R74, -RZ, R96.H1_H1 ;  /* 0x30000060ff4a7230 */ /* 0x000fe40000004100 */
[C---:B------:R-:W-:Y:S01]  /*6e70*/  FMUL R17, R70.reuse, R21 ;  /* 0x0000001546117220 */ /* 0x040fe20000400000 */
[----:B------:R-:W-:Y:S01]  /*6e80*/  FFMA R16, R73, R72, R16 ;  /* 0x0000004849107223 */ /* 0x000fe20000000010 */
[--C-:B------:R-:W-:Y:S01]  /*6e90*/  HADD2.F32 R72, -RZ, R97.reuse.H0_H0 ;  /* 0x20000061ff487230 */ /* 0x100fe20000004100 */
[----:B------:R-:W-:Y:S01]  /*6ea0*/  F2FP.F16.F32.PACK_AB R103, R19, R14 ;  /* 0x0000000e1367723e */ /* 0x000fe200000000ff */
[----:B------:R-:W-:Y:S01]  /*6eb0*/  FFMA R17, R73, R74, R17 ;  /* 0x0000004a49117223 */ /* 0x000fe20000000011 */
[C---:B------:R-:W-:Y:S01]  /*6ec0*/  FMUL R18, R70.reuse, R22 ;  /* 0x0000001646127220 */ /* 0x040fe20000400000 */
[C---:B------:R-:W-:Y:S01]  /*6ed0*/  FMUL R23, R70.reuse, R23 ;  /* 0x0000001746177220 */ /* 0x040fe20000400000 */
[--C-:B------:R-:W-:Y:S01]  /*6ee0*/  HADD2.F32 R75, -RZ, R98.reuse.H0_H0 ;  /* 0x20000062ff4b7230 */ /* 0x100fe20000004100 */
[----:B------:R2:W-:Y:S01]  /*6ef0*/  STS.128 [R167+0x400], R100 ;  /* 0x00040064a7007388 */ /* 0x0005e20000000c00 */
[----:B------:R-:W-:Y:S01]  /*6f00*/  F2FP.F16.F32.PACK_AB R108, R17, R16 ;  /* 0x00000010116c723e */ /* 0x000fe200000000ff */
[C---:B------:R-:W-:Y:S01]  /*6f10*/  FFMA R18, R73.reuse, R72, R18 ;  /* 0x0000004849127223 */ /* 0x040fe20000000012 */
[----:B------:R-:W-:Y:S02]  /*6f20*/  HADD2.F32 R72, -RZ, R97.H1_H1 ;  /* 0x30000061ff487230 */ /* 0x000fe40000004100 */
[C---:B------:R-:W-:Y:S01]  /*6f30*/  FMUL R20, R70.reuse, R24 ;  /* 0x0000001846147220 */ /* 0x040fe20000400000 */
[----:B------:R-:W-:Y:S02]  /*6f40*/  HADD2.F32 R74, -RZ, R98.H1_H1 ;  /* 0x30000062ff4a7230 */ /* 0x000fe40000004100 */
[C---:B------:R-:W-:Y:S01]  /*6f50*/  FMUL R21, R70.reuse, R25 ;  /* 0x0000001946157220 */ /* 0x040fe20000400000 */
[C---:B------:R-:W-:Y:S01]  /*6f60*/  FMUL R22, R70.reuse, R26 ;  /* 0x0000001a46167220 */ /* 0x040fe20000400000 */
[C---:B------:R-:W-:Y:S01]  /*6f70*/  FFMA R23, R73.reuse, R72, R23 ;  /* 0x0000004849177223 */ /* 0x040fe20000000017 */
[C---:B------:R-:W-:Y:S01]  /*6f80*/  FFMA R20, R73.reuse, R75, R20 ;  /* 0x0000004b49147223 */ /* 0x040fe20000000014 */
[C---:B------:R-:W-:Y:S01]  /*6f90*/  FFMA R21, R73.reuse, R74, R21 ;  /* 0x0000004a49157223 */ /* 0x040fe20000000015 */
[----:B------:R-:W-:Y:S01]  /*6fa0*/  FFMA R22, R73, R77, R22 ;  /* 0x0000004d49167223 */ /* 0x000fe20000000016 */
[C---:B------:R-:W-:Y:S01]  /*6fb0*/  FMUL R27, R70.reuse, R27 ;  /* 0x0000001b461b7220 */ /* 0x040fe20000400000 */
[--C-:B------:R-:W-:Y:S01]  /*6fc0*/  HADD2.F32 R72, -RZ, R104.reuse.H0_H0 ;  /* 0x20000068ff487230 */ /* 0x100fe20000004100 */
[----:B------:R-:W-:Y:S01]  /*6fd0*/  F2FP.F16.F32.PACK_AB R109, R23, R18 ;  /* 0x00000012176d723e */ /* 0x000fe200000000ff */
[C---:B------:R-:W-:Y:S01]  /*6fe0*/  FMUL R24, R70.reuse, R28 ;  /* 0x0000001c46187220 */ /* 0x040fe20000400000 */
[----:B------:R-:W-:Y:S01]  /*6ff0*/  F2FP.F16.F32.PACK_AB R110, R21, R20 ;  /* 0x00000014156e723e */ /* 0x000fe200000000ff */
[C---:B------:R-:W-:Y:S01]  /*7000*/  FFMA R27, R73.reuse, R76, R27 ;  /* 0x0000004c491b7223 */ /* 0x040fe2000000001b */
[----:B------:R-:W-:Y:S02]  /*7010*/  HADD2.F32 R74, -RZ, R104.H1_H1 ;  /* 0x30000068ff4a7230 */ /* 0x000fe40000004100 */
[----:B------:R-:W-:Y:S01]  /*7020*/  FFMA R24, R73, R72, R24 ;  /* 0x0000004849187223 */ /* 0x000fe20000000018 */
[C---:B------:R-:W-:Y:S01]  /*7030*/  FMUL R25, R70.reuse, R29 ;  /* 0x0000001d46197220 */ /* 0x040fe20000400000 */
[--C-:B------:R-:W-:Y:S01]  /*7040*/  HADD2.F32 R75, -RZ, R105.reuse.H0_H0 ;  /* 0x20000069ff4b7230 */ /* 0x100fe20000004100 */
[----:B------:R-:W-:Y:S01]  /*7050*/  F2FP.F16.F32.PACK_AB R111, R27, R22 ;  /* 0x000000161b6f723e */ /* 0x000fe200000000ff */
[C---:B------:R-:W-:Y:S01]  /*7060*/  FMUL R26, R70.reuse, R30 ;  /* 0x0000001e461a7220 */ /* 0x040fe20000400000 */
[----:B------:R-:W-:Y:S02]  /*7070*/  HADD2.F32 R72, -RZ, R105.H1_H1 ;  /* 0x30000069ff487230 */ /* 0x000fe40000004100 */
[C---:B------:R-:W-:Y:S01]  /*7080*/  FFMA R25, R73.reuse, R74, R25 ;  /* 0x0000004a49197223 */ /* 0x040fe20000000019 */
[C---:B------:R-:W-:Y:S01]  /*7090*/  FMUL R31, R70.reuse, R31 ;  /* 0x0000001f461f7220 */ /* 0x040fe20000400000 */
[----:B------:R3:W-:Y:S01]  /*70a0*/  STS.128 [R164+0x400], R108 ;  /* 0x0004006ca4007388 */ /* 0x0007e20000000c00 */
[----:B------:R-:W-:Y:S01]  /*70b0*/  FFMA R26, R73, R75, R26 ;  /* 0x0000004b491a7223 */ /* 0x000fe2000000001a */
[--C-:B------:R-:W-:Y:S01]  /*70c0*/  HADD2.F32 R75, -RZ, R106.reuse.H0_H0 ;  /* 0x2000006aff4b7230 */ /* 0x100fe20000004100 */
[----:B-1----:R-:W-:Y:S01]  /*70d0*/  F2FP.F16.F32.PACK_AB R92, R25, R24 ;  /* 0x00000018195c723e */ /* 0x002fe200000000ff */
[----:B------:R-:W-:Y:S01]  /*70e0*/  FFMA R31, R73, R72, R31 ;  /* 0x00000048491f7223 */ /* 0x000fe2000000001f */
[C---:B------:R-:W-:Y:S01]  /*70f0*/  FMUL R28, R70.reuse, R32 ;  /* 0x00000020461c7220 */ /* 0x040fe20000400000 */
[----:B------:R-:W-:Y:S02]  /*7100*/  HADD2.F32 R72, -RZ, R106.H1_H1 ;  /* 0x3000006aff487230 */ /* 0x000fe40000004100 */
[C---:B------:R-:W-:Y:S01]  /*7110*/  FMUL R29, R70.reuse, R33 ;  /* 0x00000021461d7220 */ /* 0x040fe20000400000 */
[--C-:B------:R-:W-:Y:S01]  /*7120*/  HADD2.F32 R77, -RZ, R107.reuse.H0_H0 ;  /* 0x2000006bff4d7230 */ /* 0x100fe20000004100 */
[----:B------:R-:W-:Y:S01]  /*7130*/  F2FP.F16.F32.PACK_AB R93, R31, R26 ;  /* 0x0000001a1f5d723e */ /* 0x000fe200000000ff */
[C---:B------:R-:W-:Y:S01]  /*7140*/  FFMA R28, R73.reuse, R75, R28 ;  /* 0x0000004b491c7223 */ /* 0x040fe2000000001c */
        /* <DEDUP_REMOVED lines=16> */
[----:B------:R-:W-:Y:S01]  /*7250*/  HADD2.F32 R72, -RZ, R113.H1_H1 ;  /* 0x30000071ff487230 */ /* 0x000fe20000004100 */
[----:B------:R1:W-:Y:S01]  /*7260*/  STS.128 [R168+0x400], R92 ;  /* 0x0004005ca8007388 */ /* 0x0003e20000000c00 */
[C---:B------:R-:W-:Y:S01]  /*7270*/  FMUL R39, R70.reuse, R39 ;  /* 0x0000002746277220 */ /* 0x040fe20000400000 */
[----:B--2---:R-:W-:Y:S01]  /*7280*/  F2FP.F16.F32.PACK_AB R100, R33, R32 ;  /* 0x000000202164723e */ /* 0x004fe200000000ff */
[C---:B------:R-:W-:Y:S01]  /*7290*/  FFMA R34, R73.reuse, R75, R34 ;  /* 0x0000004b49227223 */ /* 0x040fe20000000022 */
[--C-:B------:R-:W-:Y:S02]  /*72a0*/  HADD2.F32 R75, -RZ, R114.reuse.H0_H0 ;  /* 0x20000072ff4b7230 */ /* 0x100fe40000004100 */
        /* <DEDUP_REMOVED lines=26> */
[----:B---3--:R-:W-:Y:S01]  /*7450*/  F2FP.F16.F32.PACK_AB R108, R41, R40 ;  /* 0x00000028296c723e */ /* 0x008fe200000000ff */
        /* <DEDUP_REMOVED lines=9> */
[C---:B------:R-:W-:Y:S01]  /*74f0*/  FFMA R45, R73.reuse, R74, R45 ;  /* 0x0000004a492d7223 */ /* 0x040fe2000000002d */
[C---:B------:R-:W-:Y:S01]  /*7500*/  FMUL R46, R70.reuse, R50 ;  /* 0x00000032462e7220 */ /* 0x040fe20000400000 */
[----:B------:R-:W-:Y:S02]  /*7510*/  HADD2.F32 R72, -RZ, R123.H1_H1 ;  /* 0x3000007bff487230 */ /* 0x000fe40000004100 */
[C---:B------:R-:W-:Y:S01]  /*7520*/  FMUL R51, R70.reuse, R51 ;  /* 0x0000003346337220 */ /* 0x040fe20000400000 */
[C---:B------:R-:W-:Y:S01]  /*7530*/  FMUL R48, R70.reuse, R52 ;  /* 0x0000003446307220 */ /* 0x040fe20000400000 */
[C---:B------:R-:W-:Y:S01]  /*7540*/  FFMA R46, R73.reuse, R75, R46 ;  /* 0x0000004b492e7223 */ /* 0x040fe2000000002e */
[--C-:B------:R-:W-:Y:S02]  /*7550*/  HADD2.F32 R75, -RZ, R128.reuse.H0_H0 ;  /* 0x20000080ff4b7230 */ /* 0x100fe40000004100 */
[C---:B------:R-:W-:Y:S01]  /*7560*/  FFMA R51, R73.reuse, R72, R51 ;  /* 0x0000004849337223 */ /* 0x040fe20000000033 */
[----:B------:R-:W-:Y:S02]  /*7570*/  HADD2.F32 R74, -RZ, R128.H1_H1 ;  /* 0x30000080ff4a7230 */ /* 0x000fe40000004100 */
[C---:B------:R-:W-:Y:S01]  /*7580*/  FMUL R49, R70.reuse, R53 ;  /* 0x0000003546317220 */ /* 0x040fe20000400000 */
[--C-:B------:R-:W-:Y:S02]  /*7590*/  HADD2.F32 R77, -RZ, R129.reuse.H0_H0 ;  /* 0x20000081ff4d7230 */ /* 0x100fe40000004100 */
[C---:B------:R-:W-:Y:S01]  /*75a0*/  FMUL R50, R70.reuse, R54 ;  /* 0x0000003646327220 */ /* 0x040fe20000400000 */
[----:B------:R-:W-:Y:S02]  /*75b0*/  HADD2.F32 R72, -RZ, R129.H1_H1 ;  /* 0x30000081ff487230 */ /* 0x000fe40000004100 */
[C---:B------:R-:W-:Y:S01]  /*75c0*/  FMUL R55, R70.reuse, R55 ;  /* 0x0000003746377220 */ /* 0x040fe20000400000 */
[C---:B------:R-:W-:Y:S01]  /*75d0*/  FFMA R48, R73.reuse, R75, R48 ;  /* 0x0000004b49307223 */ /* 0x040fe20000000030 */
[C---:B------:R-:W-:Y:S01]  /*75e0*/  FFMA R49, R73.reuse, R74, R49 ;  /* 0x0000004a49317223 */ /* 0x040fe20000000031 */
[C---:B------:R-:W-:Y:S01]  /*75f0*/  FFMA R50, R73.reuse, R77, R50 ;  /* 0x0000004d49327223 */ /* 0x040fe20000000032 */
[C---:B------:R-:W-:Y:S01]  /*7600*/  FFMA R55, R73.reuse, R72, R55 ;  /* 0x0000004849377223 */ /* 0x040fe20000000037 */
[--C-:B------:R-:W-:Y:S02]  /*7610*/  HADD2.F32 R75, -RZ, R130.reuse.H0_H0 ;  /* 0x20000082ff4b7230 */ /* 0x100fe40000004100 */
[C---:B------:R-:W-:Y:S01]  /*7620*/  FMUL R52, R70.reuse, R56 ;  /* 0x0000003846347220 */ /* 0x040fe20000400000 */
        /* <DEDUP_REMOVED lines=9> */
[----:B------:R-:W-:Y:S01]  /*76c0*/  FFMA R59, R73, R74, R59 ;  /* 0x0000004a493b7223 */ /* 0x000fe2000000003b */
[--C-:B------:R-:W-:Y:S02]  /*76d0*/  HADD2.F32 R72, -RZ, R136.reuse.H0_H0 ;  /* 0x20000088ff487230 */ /* 0x100fe40000004100 */
[C---:B------:R-:W-:Y:S01]  /*76e0*/  FMUL R56, R70.reuse, R60 ;  /* 0x0000003c46387220 */ /* 0x040fe20000400000 */
[----:B------:R-:W-:Y:S02]  /*76f0*/  HADD2.F32 R74, -RZ, R136.H1_H1 ;  /* 0x30000088ff4a7230 */ /* 0x000fe40000004100 */
[C---:B------:R-:W-:Y:S01]  /*7700*/  FMUL R57, R70.reuse, R61 ;  /* 0x0000003d46397220 */ /* 0x040fe20000400000 */
[--C-:B------:R-:W-:Y:S02]  /*7710*/  HADD2.F32 R75, -RZ, R137.reuse.H0_H0 ;  /* 0x20000089ff4b7230 */ /* 0x100fe40000004100 */
[C---:B------:R-:W-:Y:S01]  /*7720*/  FMUL R58, R70.reuse, R62 ;  /* 0x0000003e463a7220 */ /* 0x040fe20000400000 */
[----:B------:R-:W-:Y:S01]  /*7730*/  F2FP.F16.F32.PACK_AB R110, R45, R44 ;  /* 0x0000002c2d6e723e */ /* 0x000fe200000000ff */
[----:B------:R-:W-:Y:S01]  /*7740*/  FFMA R56, R73, R72, R56 ;  /* 0x0000004849387223 */ /* 0x000fe20000000038 */
[----:B------:R-:W-:Y:S01]  /*7750*/  F2FP.F16.F32.PACK_AB R111, R51, R46 ;  /* 0x0000002e336f723e */ /* 0x000fe200000000ff */
[C---:B------:R-:W-:Y:S01]  /*7760*/  FFMA R57, R73.reuse, R74, R57 ;  /* 0x0000004a49397223 */ /* 0x040fe20000000039 */
[C---:B------:R-:W-:Y:S01]  /*7770*/  FFMA R58, R73.reuse, R75, R58 ;  /* 0x0000004b493a7223 */ /* 0x040fe2000000003a */
[----:B------:R-:W-:Y:S02]  /*7780*/  HADD2.F32 R72, -RZ, R137.H1_H1 ;  /* 0x30000089ff487230 */ /* 0x000fe40000004100 */
[C---:B------:R-:W-:Y:S01]  /*7790*/  FMUL R63, R70.reuse, R63 ;  /* 0x0000003f463f7220 */ /* 0x040fe20000400000 */
[----:B------:R1:W-:Y:S01]  /*77a0*/  STS.128 [R170+0x400], R108 ;  /* 0x0004006caa007388 */ /* 0x0003e20000000c00 */
[--C-:B------:R-:W-:Y:S02]  /*77b0*/  HADD2.F32 R75, -RZ, R138.reuse.H0_H0 ;  /* 0x2000008aff4b7230 */ /* 0x100fe40000004100 */
[C---:B------:R-:W-:Y:S01]  /*77c0*/  FMUL R60, R70.reuse, R64 ;  /* 0x00000040463c7220 */ /* 0x040fe20000400000 */
[----:B------:R-:W-:Y:S02]  /*77d0*/  HADD2.F32 R74, -RZ, R138.H1_H1 ;  /* 0x3000008aff4a7230 */ /* 0x000fe40000004100 */
[C---:B------:R-:W-:Y:S01]  /*77e0*/  FMUL R61, R70.reuse, R65 ;  /* 0x00000041463d7220 */ /* 0x040fe20000400000 */
[--C-:B------:R-:W-:Y:S02]  /*77f0*/  HADD2.F32 R77, -RZ, R139.reuse.H0_H0 ;  /* 0x2000008bff4d7230 */ /* 0x100fe40000004100 */
[C---:B------:R-:W-:Y:S01]  /*7800*/  FMUL R62, R70.reuse, R66 ;  /* 0x00000042463e7220 */ /* 0x040fe20000400000 */
[----:B------:R-:W-:Y:S02]  /*7810*/  HADD2.F32 R76, -RZ, R139.H1_H1 ;  /* 0x3000008bff4c7230 */ /* 0x000fe40000004100 */
[----:B------:R-:W-:Y:S01]  /*7820*/  FFMA R63, R73, R72, R63 ;  /* 0x00000048493f7223 */ /* 0x000fe2000000003f */
[----:B------:R-:W-:Y:S01]  /*7830*/  FMUL R67, R70, R67 ;  /* 0x0000004346437220 */ /* 0x000fe20000400000 */
[----:B------:R-:W-:Y:S01]  /*7840*/  F2FP.F16.F32.PACK_AB R116, R49, R48 ;  /* 0x000000303174723e */ /* 0x000fe200000000ff */
[----:B------:R-:W-:Y:S01]  /*7850*/  FFMA R60, R73, R75, R60 ;  /* 0x0000004b493c7223 */ /* 0x000fe2000000003c */
[----:B------:R-:W-:Y:S01]  /*7860*/  F2FP.F16.F32.PACK_AB R117, R55, R50 ;  /* 0x000000323775723e */ /* 0x000fe200000000ff */
[----:B------:R-:W-:Y:S01]  /*7870*/  FFMA R61, R73, R74, R61 ;  /* 0x0000004a493d7223 */ /* 0x000fe2000000003d */
[----:B------:R-:W-:Y:S01]  /*7880*/  F2FP.F16.F32.PACK_AB R118, R53, R52 ;  /* 0x000000343576723e */ /* 0x000fe200000000ff */
[----:B------:R-:W-:Y:S01]  /*7890*/  FFMA R62, R73, R77, R62 ;  /* 0x0000004d493e7223 */ /* 0x000fe2000000003e */
[----:B------:R-:W-:Y:S01]  /*78a0*/  F2FP.F16.F32.PACK_AB R119, R59, R54 ;  /* 0x000000363b77723e */ /* 0x000fe200000000ff */
[----:B------:R-:W-:Y:S01]  /*78b0*/  FFMA R67, R73, R76, R67 ;  /* 0x0000004c49437223 */ /* 0x000fe20000000043 */
[----:B------:R-:W-:Y:S02]  /*78c0*/  F2FP.F16.F32.PACK_AB R124, R57, R56 ;  /* 0x00000038397c723e */ /* 0x000fe400000000ff */
[----:B------:R-:W-:Y:S01]  /*78d0*/  F2FP.F16.F32.PACK_AB R125, R63, R58 ;  /* 0x0000003a3f7d723e */ /* 0x000fe200000000ff */
[----:B------:R1:W-:Y:S01]  /*78e0*/  STS.128 [R153+0x400], R116 ;  /* 0x0004007499007388 */ /* 0x0003e20000000c00 */
[----:B------:R-:W-:Y:S02]  /*78f0*/  F2FP.F16.F32.PACK_AB R126, R61, R60 ;  /* 0x0000003c3d7e723e */ /* 0x000fe400000000ff */
[----:B------:R-:W-:Y:S05]  /*7900*/  F2FP.F16.F32.PACK_AB R127, R67, R62 ;  /* 0x0000003e437f723e */ /* 0x000fea00000000ff */
[----:B------:R1:W-:Y:S01]  /*7910*/  STS.128 [R169+0x400], R124 ;  /* 0x0004007ca9007388 */ /* 0x0003e20000000c00 */
[----:B------:R-:W-:Y:S01]  /*7920*/  @!PT LDS RZ, [RZ] ;  /* 0x00000000fffff984 */ /* 0x000fe20000000800 */
[----:B------:R-:W-:Y:S01]  /*7930*/  @!PT LDS RZ, [RZ] ;  /* 0x00000000fffff984 */ /* 0x000fe20000000800 */
[----:B------:R-:W-:Y:S01]  /*7940*/  @!PT LDS RZ, [RZ] ;  /* 0x00000000fffff984 */ /* 0x000fe20000000800 */
[----:B------:R-:W-:Y:S01]  /*7950*/  @!PT LDS RZ, [RZ] ;  /* 0x00000000fffff984 */ /* 0x000fe20000000800 */
[----:B------:R2:W-:Y:S07]  /*7960*/  MEMBAR.ALL.CTA ;  /* 0x0000000000007992 */ /* 0x0005ee0000008000 */
[----:B--2---:R-:W2:Y:S02]  /*7970*/  FENCE.VIEW.ASYNC.S ;  /* 0x00000000000073c6 */ /* 0x004ea40000000000 */
[----:B--2---:R-:W-:Y:S06]  /*7980*/  BAR.SYNC.DEFER_BLOCKING 0x1, 0x80 ;  /* 0x0042000000007b1d */ /* 0x004fec0000010000 */
[----:B------:R-:W-:Y:S05]  /*7990*/  @P0 BRA `(.L_x_116) ;  /* 0x0000000000280947 */ /* 0x000fea0003800000 */
[----:B------:R-:W2:Y:S01]  /*79a0*/  LDCU.64 UR6, c[0x0][0x348] ;  /* 0x00006900ff0677ac */ /* 0x000ea20008000a00 */
[----:B------:R-:W-:Y:S01]  /*79b0*/  UIADD3 UR4, UPT, UPT, UR44, 0x400, URZ ;  /* 0x000004002c047890 */ /* 0x000fe2000fffe0ff */
[----:B------:R-:W-:Y:S05]  /*79c0*/  UMOV UR51, UR36 ;  /* 0x0000002400337c82 */ /* 0x000fea0008000000 */
[----:B------:R-:W-:Y:S04]  /*79d0*/  MOV R150, UR4 ;  /* 0x0000000400967c02 */ /* 0x000fe80008000f00 */
[----:B------:R-:W-:Y:S01]  /*79e0*/  R2UR UR48, R150 ;  /* 0x00000000963072ca */ /* 0x000fe200000e0000 */
[----:B--2---:R-:W-:Y:S04]  /*79f0*/  UIADD3 UR4, UP0, UPT, UR6, 0x680, URZ ;  /* 0x0000068006047890 */ /* 0x004fe8000ff1e0ff */
[----:B------:R-:W-:Y:S09]  /*7a00*/  UIADD3.X UR5, UPT, UPT, URZ, UR7, URZ, UP0, !UPT ;  /* 0x00000007ff057290 */ /* 0x000ff200087fe4ff */
[----:B------:R2:W-:Y:S01]  /*7a10*/  UTMASTG.3D [UR48], [UR4] ;  /* 0x00000030040073b5 */ /* 0x0005e20008010000 */
[----:B------:R0:W-:Y:S01]  /*7a20*/  UTMACMDFLUSH ;  /* 0x00000000000079b7 */ /* 0x0001e20000000000 */
[----:B--2---:R-:W-:Y:S04]  /*7a30*/  DEPBAR.LE SB0, 0x1 ;  /* 0x000080400000791a */ /* 0x004fe80000000000 */
.L_x_116:
[----:B------:R-:W-:Y:S05]  /*7a40*/  BSYNC.RECONVERGENT B0 ;  /* 0x0000000000007941 */ /* 0x000fea0003800200 */
.L_x_115:
[----:B------:R-:W-:Y:S01]  /*7a50*/  BAR.SYNC.DEFER_BLOCKING 0x1, 0x80 ;  /* 0x0042000000007b1d */ /* 0x000fe20000010000 */
[----:B------:R-:W-:Y:S01]  /*7a60*/  ISETP.NE.AND P1, PT, R163, RZ, PT ;  /* 0x000000ffa300720c */ /* 0x000fe20003f25270 */
[----:B------:R-:W-:Y:S01]  /*7a70*/  UISETP.NE.AND UP0, UPT, UR52, URZ, UPT ;  /* 0x000000ff3400728c */ /* 0x000fe2000bf05270 */
[----:B------:R-:W-:Y:S11]  /*7a80*/  LEA R3, R78, UR44, 0x3 ;  /* 0x0000002c4e037c11 */ /* 0x000ff6000f8e18ff */
[----:B------:R-:W-:Y:S01]  /*7a90*/  @P1 SHF.L.U32 R2, R157, 0x1f, RZ ;  /* 0x0000001f9d021819 */ /* 0x000fe200000006ff */
[----:B------:R-:W-:Y:S06]  /*7aa0*/  BRA.U !UP0, `(.L_x_117) ;  /* 0x0000000108247547 */ /* 0x000fec000b800000 */
[----:B------:R-:W-:Y:S01]  /*7ab0*/  IMAD.U32 R5, RZ, RZ, UR46 ;  /* 0x0000002eff057e24 */ /* 0x000fe2000f8e00ff */
[----:B------:R-:W-:Y:S01]  /*7ac0*/  MOV R0, UR47 ;  /* 0x0000002f00007c02 */ /* 0x000fe20008000f00 */
[----:B------:R-:W-:Y:S03]  /*7ad0*/  UIADD3 UR4, UPT, UPT, UR46, 0x1, URZ ;  /* 0x000000012e047890 */ /* 0x000fe6000fffe0ff */
[----:B------:R-:W-:Y:S01]  /*7ae0*/  @P1 LEA R5, R5, UR44, 0x3 ;  /* 0x0000002c05051c11 */ /* 0x000fe2000f8e18ff */
[----:B------:R-:W-:Y:S04]  /*7af0*/  UISETP.NE.AND UP0, UPT, UR4, 0x4, UPT ;  /* 0x000000040400788c */ /* 0x000fe8000bf05270 */
[----:B------:R-:W-:Y:S01]  /*7b00*/  @P1 VIADD R5, R5, 0x70 ;  /* 0x0000007005051836 */ /* 0x000fe20000000000 */
[----:B------:R-:W-:Y:S04]  /*7b10*/  USEL UR46, UR4, URZ, UP0 ;  /* 0x000000ff042e7287 */ /* 0x000fe80008000000 */
[----:B------:R-:W-:Y:S04]  /*7b20*/  @P1 PRMT R0, R0, 0x654, R5 ;  /* 0x0000065400001816 */ /* 0x000fe80000000005 */
[----:B------:R2:W-:Y:S04]  /*7b30*/  @P1 SYNCS.ARRIVE.TRANS64.RED.A1T0 RZ, [R0+URZ], RZ ;  /* 0x000000ff00ff19a7 */ /* 0x0005e800081004ff */
.L_x_117:
[----:B------:R-:W3:Y:S01]  /*7b40*/  @P1 SYNCS.PHASECHK.TRANS64.TRYWAIT P0, [R3+URZ+0x50], R2 ;  /* 0x00005002030015a7 */ /* 0x000ee200080011ff */
[----:B------:R-:W-:Y:S01]  /*7b50*/  BSSY B1, `(.L_x_118) ;  /* 0x000001f000017945 */ /* 0x000fe20003800000 */
[----:B---3--:R-:W-:Y:S03]  /*7b60*/  @P1 SEL R84, RZ, 0x1, !P0 ;  /* 0x00000001ff541807 */ /* 0x008fe60004000000 */
[----:B------:R-:W-:Y:S05]  /*7b70*/  @!P1 BRA `(.L_x_119) ;  /* 0x0000000000709947 */ /* 0x000fea0003800000 */
[----:B------:R-:W-:Y:S01]  /*7b80*/  ISETP.NE.AND P1, PT, R86, RZ, PT ;  /* 0x000000ff5600720c */ /* 0x000fe20003f25270 */
[----:B------:R-:W-:Y:S01]  /*7b90*/  BSSY B0, `(.L_x_120) ;  /* 0x000000b000007945 */ /* 0x000fe20003800000 */
[----:B------:R-:W-:Y:S11]  /*7ba0*/  ISETP.NE.AND P0, PT, R84, RZ, PT ;  /* 0x000000ff5400720c */ /* 0x000ff60003f05270 */
[----:B------:R-:W-:Y:S05]  /*7bb0*/  @P1 IMAD R6, R78, 0x4000, R165 ;  /* 0x000040004e061824 */ /* 0x000fea00078e02a5 */
[----:B--2---:R-:W-:Y:S04]  /*7bc0*/  @P1 IADD3 R0, PT, PT, R6, UR44, RZ ;  /* 0x0000002c06001c10 */ /* 0x004fe8000fffe0ff */
[----:B------:R-:W-:Y:S01]  /*7bd0*/  @P1 IADD3 R4, PT, PT, R85, R0, RZ ;  /* 0x0000000055041210 */ /* 0x000fe20007ffe0ff */
[--C-:B------:R-:W-:Y:S02]  /*7be0*/  @P1 IMAD.IADD R2, R79, 0x1, R0.reuse ;  /* 0x000000014f021824 */ /* 0x100fe400078e0200 */
[----:B------:R-:W-:Y:S01]  /*7bf0*/  @P1 IMAD.IADD R5, R87, 0x1, R0 ;  /* 0x0000000157051824 */ /* 0x000fe200078e0200 */
[----:B------:R-:W-:Y:S06]  /*7c00*/  @P0 BRA `(.L_x_121) ;  /* 0x00000000000c0947 */ /* 0x000fec0003800000 */
[----:B------:R-:W-:Y:S04]  /*7c10*/  SHF.L.U32 R0, R157, 0x1f, RZ ;  /* 0x0000001f9d007819 */ /* 0x000fe800000006ff */
[----:B------:R-:W2:Y:S02]  /*7c20*/  SYNCS.PHASECHK.TRANS64.TRYWAIT P0, [R3+URZ+0x50], R0 ;  /* 0x00005000030075a7 */ /* 0x000ea400080011ff */
[----:B--2---:R-:W-:Y:S05]  /*7c30*/  @!P0 BRA `(.L_x_122) ;  /* 0x0000004800848947 */ /* 0x004fea0003800000 */
.L_x_121:
[----:B------:R-:W-:Y:S05]  /*7c40*/  BSYNC B0 ;  /* 0x0000000000007941 */ /* 0x000fea0003800000 */
.L_x_120:
[----:B------:R-:W-:Y:S01]  /*7c50*/  ISETP.NE.AND P0, PT, R86, RZ, PT ;  /* 0x000000ff5600720c */ /* 0x000fe20003f05270 */
[----:B------:R-:W-:Y:S11]  /*7c60*/  VIADD R78, R78, 0x1 ;  /* 0x000000014e4e7836 */ /* 0x000ff60000000000 */
[----:B------:R-:W-:Y:S01]  /*7c70*/  @!UPT UIADD3 URZ, UPT, UPT, URZ, URZ, URZ ;  /* 0x000000fffffff290 */ /* 0x000fe2000fffe0ff */
[----:B------:R3:W4:Y:S01]  /*7c80*/  @P0 LDS.128 R80, [R6+UR44+0x400] ;  /* 0x0004002c06500984 */ /* 0x0007220008000c00 */
[--C-:B--2---:R-:W-:Y:S01]  /*7c90*/  @P0 IMAD.IADD R0, R85, 0x1, R2.reuse ;  /* 0x0000000155000824 */ /* 0x104fe200078e0202 */
[C---:B------:R-:W-:Y:S01]  /*7ca0*/  @P0 IADD3 R3, PT, PT, R87.reuse, R4, RZ ;  /* 0x0000000457030210 */ /* 0x040fe20007ffe0ff */
[C---:B------:R-:W-:Y:S01]  /*7cb0*/  @P0 IMAD.IADD R7, R87.reuse, 0x1, R2 ;  /* 0x0000000157070824 */ /* 0x040fe200078e0202 */
[----:B------:R3:W2:Y:S02]  /*7cc0*/  @P0 LDS.128 R88, [R5+0x400] ;  /* 0x0004000005580984 */ /* 0x0006a40000000c00 */
[----:B------:R-:W-:Y:S02]  /*7cd0*/  @P0 IADD3 R8, PT, PT, R87, R0, RZ ;  /* 0x0000000057080210 */ /* 0x000fe40007ffe0ff */
[----:B------:R3:W1:Y:S04]  /*7ce0*/  @P0 LDS.128 R96, [R4+0x400] ;  /* 0x0004000004600984 */ /* 0x0006680000000c00 */
[----:B------:R3:W1:Y:S04]  /*7cf0*/  @P0 LDS.128 R104, [R3+0x400] ;  /* 0x0004000003680984 */ /* 0x0006680000000c00 */
[----:B------:R3:W1:Y:S04]  /*7d00*/  @P0 LDS.128 R112, [R2+0x400] ;  /* 0x0004000002700984 */ /* 0x0006680000000c00 */
[----:B------:R3:W1:Y:S04]  /*7d10*/  @P0 LDS.128 R120, [R7+0x400] ;  /* 0x0004000007780984 */ /* 0x0006680000000c00 */
[----:B------:R3:W1:Y:S04]  /*7d20*/  @P0 LDS.128 R128, [R0+0x400] ;  /* 0x0004000000800984 */ /* 0x0006680000000c00 */
[----:B------:R3:W1:Y:S02]  /*7d30*/  @P0 LDS.128 R136, [R8+0x400] ;  /* 0x0004000008880984 */ /* 0x0006640000000c00 */
.L_x_119:
[----:B------:R-:W-:Y:S05]  /*7d40*/  BSYNC B1 ;  /* 0x0000000000017941 */ /* 0x000fea0003800000 */
.L_x_118:
[----:B--23--:R-:W-:Y:S05]  /*7d50*/  VIADD R0, R71, 0x40 ;  /* 0x0000004047007836 */ /* 0x00cfea0000000000 */
[----:B------:R-:W-:Y:S04]  /*7d60*/  SHF.R.U32.HI R0, RZ, 0x15, R0 ;  /* 0x00000015ff007819 */ /* 0x000fe80000011600 */
[----:B------:R-:W-:Y:S11]  /*7d70*/  LOP3.LUT P0, RZ, R0, 0x3, R147, 0x48, !PT ;  /* 0x0000000300ff7812 */ /* 0x000ff60007804893 */
[----:B------:R-:W-:Y:S02]  /*7d80*/  @!UPT UIADD3 URZ, UPT, UPT, URZ, URZ, URZ ;  /* 0x000000fffffff290 */ /* 0x000fe4000fffe0ff */
[----:B------:R-:W-:Y:S05]  /*7d90*/  @!P0 BRA `(.L_x_123) ;  /* 0x0000000000408947 */ /* 0x000fea0003800000 */
[----:B------:R-:W2:Y:S01]  /*7da0*/  LDCU.64 UR8, c[0x4][0x70] ;  /* 0x01000e00ff0877ac */ /* 0x000ea20008000a00 */
[----:B------:R-:W-:Y:S01]  /*7db0*/  MOV R3, 0x0 ;  /* 0x0000000000037802 */ /* 0x000fe20000000f00 */
[----:B------:R-:W-:Y:S02]  /*7dc0*/  HFMA2 R12, -RZ, RZ, 0, 5.9604644775390625e-08 ;  /* 0x00000001ff0c7431 */ /* 0x000fe400000001ff */
[----:B------:R-:W-:Y:S02]  /*7dd0*/  IMAD.MOV.U32 R8, RZ, RZ, 0x192 ;  /* 0x00000192ff087424 */ /* 0x000fe400078e00ff */
[----:B------:R-:W-:Y:S01]  /*7de0*/  IMAD.MOV.U32 R13, RZ, RZ, RZ ;  /* 0x000000ffff0d7224 */ /* 0x000fe200078e00ff */
[----:B------:R-:W3:Y:S01]  /*7df0*/  LDCU.64 UR6, c[0x4][0x78] ;  /* 0x01000f00ff0677ac */ /* 0x000ee20008000a00 */
[----:B------:R-:W1:Y:S01]  /*7e00*/  LDC.64 R2, c[0x4][R3] ;  /* 0x0100000003027b82 */ /* 0x000e620000000a00 */
[----:B------:R-:W5:Y:S01]  /*7e10*/  LDCU.64 UR4, c[0x4][0x10] ;  /* 0x01000200ff0477ac */ /* 0x000f620008000a00 */
[----:B--2---:R-:W-:Y:S01]  /*7e20*/  MOV R5, UR9 ;  /* 0x0000000900057c02 */ /* 0x004fe20008000f00 */
[----:B------:R-:W-:Y:S01]  /*7e30*/  IMAD.U32 R4, RZ, RZ, UR8 ;  /* 0x00000008ff047e24 */ /* 0x000fe2000f8e00ff */
[----:B---3--:R-:W-:Y:S01]  /*7e40*/  MOV R7, UR7 ;  /* 0x0000000700077c02 */ /* 0x008fe20008000f00 */
[----:B------:R-:W-:Y:S01]  /*7e50*/  IMAD.U32 R6, RZ, RZ, UR6 ;  /* 0x00000006ff067e24 */ /* 0x000fe2000f8e00ff */
[----:B-----5:R-:W-:Y:S01]  /*7e60*/  MOV R11, UR5 ;  /* 0x00000005000b7c02 */ /* 0x020fe20008000f00 */
[----:B------:R-:W-:Y:S02]  /*7e70*/  IMAD.U32 R10, RZ, RZ, UR4 ;  /* 0x00000004ff0a7e24 */ /* 0x000fe4000f8e00ff */
[----:B------:R-:W-:Y:S07]  /*7e80*/  LEPC R20, `(.L_x_123) ;  /* 0x000000001014794e */ /* 0x000fee0000000000 */
[----:B-1--4-:R-:W-:Y:S05]  /*7e90*/  CALL.ABS.NOINC R2 ;  /* 0x0000000002007343 */ /* 0x012fea0003c00000 */
.L_x_123:
[----:B------:R-:W-:Y:S05]  /*7ea0*/  WARPSYNC.ALL ;  /* 0x0000000000007948 */ /* 0x000fea0003800000 */
[----:B------:R-:W-:Y:S01]  /*7eb0*/  R2UR UR4, R71 ;  /* 0x00000000470472ca */ /* 0x000fe200000e0000 */
[--C-:B----4-:R-:W-:Y:S01]  /*7ec0*/  HADD2.F32 R72, -RZ, R80.reuse.H0_H0 ;  /* 0x20000050ff487230 */ /* 0x110fe20000004100 */
[----:B------:R-:W-:Y:S01]  /*7ed0*/  ISETP.NE.AND P6, PT, R163, RZ, PT ;  /* 0x000000ffa300720c */ /* 0x000fe20003fc5270 */
[----:B------:R-:W-:Y:S01]  /*7ee0*/  HADD2.F32 R75, -RZ, R80.H1_H1 ;  /* 0x30000050ff4b7230 */ /* 0x000fe20000004100 */
[----:B------:R-:W-:Y:S01]  /*7ef0*/  MOV R0, UR46 ;  /* 0x0000002e00007c02 */ /* 0x000fe20008000f00 */
[--C-:B------:R-:W-:Y:S01]  /*7f00*/  HADD2.F32 R74, -RZ, R81.reuse.H0_H0 ;  /* 0x20000051ff4a7230 */ /* 0x100fe20000004100 */
[----:B------:R-:W-:Y:S01]  /*7f10*/  MOV R77, UR47 ;  /* 0x0000002f004d7c02 */ /* 0x000fe20008000f00 */
[----:B------:R-:W-:Y:S01]  /*7f20*/  HADD2.F32 R76, -RZ, R81.H1_H1 ;  /* 0x30000051ff4c7230 */ /* 0x000fe20000004100 */
[----:B------:R-:W-:Y:S01]  /*7f30*/  ISETP.NE.AND P0, PT, R160, RZ, PT ;  /* 0x000000ffa000720c */ /* 0x000fe20003f05270 */
[----:B------:R-:W-:Y:S04]  /*7f40*/  BSSY.RECONVERGENT B0, `(.L_x_124) ;  /* 0x00000fd000007945 */ /* 0x000fe80003800200 */
[----:B------:R-:W2:Y:S02]  /*7f50*/  LDTM.x64 R4, tmem[UR4+0x40] ;  /* 0x00004004000479ee */ /* 0x000ea40008340000 */
[----:B------:R-:W-:Y:S04]  /*7f60*/  @P6 LEA R0, R0, UR44, 0x3 ;  /* 0x0000002c00006c11 */ /* 0x000fe8000f8e18ff */
[----:B------:R-:W-:Y:S04]  /*7f70*/  @P6 IADD3 R0, PT, PT, R0, 0x70, RZ ;  /* 0x0000007000006810 */ /* 0x000fe80007ffe0ff */
[----:B------:R-:W-:Y:S01]  /*7f80*/  @P6 PRMT R77, R77, 0x654, R0 ;  /* 0x000006544d4d6816 */ /* 0x000fe20000000000 */
[C---:B--2---:R-:W-:Y:S01]  /*7f90*/  FMUL R0, R70.reuse, R4 ;  /* 0x0000000446007220 */ /* 0x044fe20000400000 */
[C---:B------:R-:W-:Y:S01]  /*7fa0*/  FMUL R2, R70.reuse, R5 ;  /* 0x0000000546027220 */ /* 0x040fe20000400000 */
[C---:B------:R-:W-:Y:S01]  /*7fb0*/  FMUL R3, R70.reuse, R6 ;  /* 0x0000000646037220 */ /* 0x040fe20000400000 */
[C---:B------:R-:W-:Y:S01]  /*7fc0*/  FMUL R7, R70.reuse, R7 ;  /* 0x0000000746077220 */ /* 0x040fe20000400000 */
[C---:B------:R-:W-:Y:S01]  /*7fd0*/  FFMA R0, R73.reuse, R72, R0 ;  /* 0x0000004849007223 */ /* 0x040fe20000000000 */
[C---:B------:R-:W-:Y:S01]  /*7fe0*/  FFMA R2, R73.reuse, R75, R2 ;  /* 0x0000004b49027223 */ /* 0x040fe20000000002 */
[--C-:B------:R-:W-:Y:S02]  /*7ff0*/  HADD2.F32 R75, -RZ, R82.reuse.H0_H0 ;  /* 0x20000052ff4b7230 */ /* 0x100fe40000004100 */
[C---:B------:R-:W-:Y:S01]  /*8000*/  FFMA R3, R73.reuse, R74, R3 ;  /* 0x0000004a49037223 */ /* 0x040fe20000000003 */
[----:B------:R-:W-:Y:S01]  /*8010*/  FFMA R7, R73, R76, R7 ;  /* 0x0000004c49077223 */ /* 0x000fe20000000007 */
[----:B------:R-:W-:Y:S01]  /*8020*/  FMUL R4, R70, R8 ;  /* 0x0000000846047220 */ /* 0x000fe20000400000 */
[----:B-1----:R-:W-:Y:S01]  /*8030*/  F2FP.F16.F32.PACK_AB R92, R2, R0 ;  /* 0x00000000025c723e */ /* 0x002fe200000000ff */
[----:B------:R-:W-:Y:S02]  /*8040*/  HADD2.F32 R72, -RZ, R82.H1_H1 ;  /* 0x30000052ff487230 */ /* 0x000fe40000004100 */
[C---:B------:R-:W-:Y:S01]  /*8050*/  FMUL R5, R70.reuse, R9 ;  /* 0x0000000946057220 */ /* 0x040fe20000400000 */
[----:B------:R-:W-:Y:S01]  /*8060*/  F2FP.F16.F32.PACK_AB R93, R7, R3 ;  /* 0x00000003075d723e */ /* 0x000fe200000000ff */
        /* <DEDUP_REMOVED lines=19> */
[----:B------:R1:W-:Y:S01]  /*81a0*/  STS.128 [R165+UR44+0x4400], R92 ;  /* 0x0044005ca5007988 */ /* 0x0003e20008000c2c */
        /* <DEDUP_REMOVED lines=8> */
[C---:B------:R-:W-:Y:S01]  /*8230*/  FMUL R14, R70.reuse, R18 ;  /* 0x00000012460e7220 */ /* 0x040fe20000400000 */
[----:B------:R-:W-:Y:S01]  /*8240*/  F2FP.F16.F32.PACK_AB R101, R15, R10 ;  /* 0x0000000a0f65723e */ /* 0x000fe200000000ff */
[C---:B------:R-:W-:Y:S01]  /*8250*/  FFMA R12, R73.reuse, R3, R12 ;  /* 0x00000003490c7223 */ /* 0x040fe2000000000c */
[--C-:B------:R-:W-:Y:S02]  /*8260*/  HADD2.F32 R3, -RZ, R91.reuse.H0_H0 ;  /* 0x2000005bff037230 */ /* 0x100fe40000004100 */
[C---:B------:R-:W-:Y:S01]  /*8270*/  FFMA R13, R73.reuse, R0, R13 ;  /* 0x00000000490d7223 */ /* 0x040fe2000000000d */
[----:B------:R-:W-:Y:S02]  /*8280*/  HADD2.F32 R2, -RZ, R91.H1_H1 ;  /* 0x3000005bff027230 */ /* 0x000fe40000004100 */
[C---:B------:R-:W-:Y:S01]  /*8290*/  FMUL R19, R70.reuse, R19 ;  /* 0x0000001346137220 */ /* 0x040fe20000400000 */
[--C-:B------:R-:W-:Y:S02]  /*82a0*/  HADD2.F32 R75, -RZ, R96.reuse.H0_H0 ;  /* 0x20000060ff4b7230 */ /* 0x100fe40000004100 */
[----:B------:R-:W-:Y:S01]  /*82b0*/  FFMA R14, R73, R3, R14 ;  /* 0x00000003490e7223 */ /* 0x000fe2000000000e */
[----:B------:R-:W-:Y:S01]  /*82c0*/  F2FP.F16.F32.PACK_AB R102, R13, R12 ;  /* 0x0000000c0d66723e */ /* 0x000fe200000000ff */
        /* <DEDUP_REMOVED lines=38> */
[C---:B------:R-:W-:Y:S01]  /*8530*/  FMUL R31, R70.reuse, R31 ;  /* 0x0000001f461f7220 */ /* 0x040fe20000400000 */
[----:B------:R3:W-:Y:S01]  /*8540*/  STS.128 [R164+0x4400], R108 ;  /* 0x0044006ca4007388 */ /* 0x0007e20000000c00 */
[--C-:B------:R-:W-:Y:S02]  /*8550*/  HADD2.F32 R3, -RZ, R106.reuse.H0_H0 ;  /* 0x2000006aff037230 */ /* 0x100fe40000004100 */
[----:B------:R-:W-:Y:S01]  /*8560*/  FFMA R26, R73, R0, R26 ;  /* 0x00000000491a7223 */ /* 0x000fe2000000001a */
[----:B------:R-:W-:Y:S01]  /*8570*/  HADD2.F32 R0, -RZ, R105.H1_H1 ;  /* 0x30000069ff007230 */ /* 0x000fe20000004100 */
[----:B------:R-:W-:Y:S01]  /*8580*/  F2FP.F16.F32.PACK_AB R116, R25, R24 ;  /* 0x000000181974723e */ /* 0x000fe200000000ff */
[C---:B------:R-:W-:Y:S01]  /*8590*/  FMUL R28, R70.reuse, R32 ;  /* 0x00000020461c7220 */ /* 0x040fe20000400000 */
[----:B------:R-:W-:Y:S02]  /*85a0*/  HADD2.F32 R2, -RZ, R106.H1_H1 ;  /* 0x3000006aff027230 */ /* 0x000fe40000004100 */
[C---:B------:R-:W-:Y:S01]  /*85b0*/  FMUL R29, R70.reuse, R33 ;  /* 0x00000021461d7220 */ /* 0x040fe20000400000 */
[--C-:B------:R-:W-:Y:S02]  /*85c0*/  HADD2.F32 R75, -RZ, R107.reuse.H0_H0 ;  /* 0x2000006bff4b7230 */ /* 0x100fe40000004100 */
[C---:B------:R-:W-:Y:S01]  /*85d0*/  FFMA R31, R73.reuse, R0, R31 ;  /* 0x00000000491f7223 */ /* 0x040fe2000000001f */
[C---:B------:R-:W-:Y:S01]  /*85e0*/  FFMA R28, R73.reuse, R3, R28 ;  /* 0x00000003491c7223 */ /* 0x040fe2000000001c */
[----:B------:R-:W-:Y:S01]  /*85f0*/  FFMA R29, R73, R2, R29 ;  /* 0x00000002491d7223 */ /* 0x000fe2000000001d */
[C---:B------:R-:W-:Y:S01]  /*8600*/  FMUL R30, R70.reuse, R34 ;  /* 0x00000022461e7220 */ /* 0x040fe20000400000 */
[----:B------:R-:W-:Y:S01]  /*8610*/  HADD2.F32 R72, -RZ, R107.H1_H1 ;  /* 0x3000006bff487230 */ /* 0x000fe20000004100 */
[----:B------:R-:W-:Y:S01]  /*8620*/  F2FP.F16.F32.PACK_AB R117, R31, R26 ;  /* 0x0000001a1f75723e */ /* 0x000fe200000000ff */
        /* <DEDUP_REMOVED lines=16> */
[----:B-1----:R-:W-:Y:S01]  /*8730*/  F2FP.F16.F32.PACK_AB R92, R33, R32 ;  /* 0x00000020215c723e */ /* 0x002fe200000000ff */
        /* <DEDUP_REMOVED lines=42> */
[--C-:B------:R-:W-:Y:S02]  /*89e0*/  HADD2.F32 R3, -RZ, R128.reuse.H0_H0 ;  /* 0x20000080ff037230 */ /* 0x100fe40000004100 */
[C---:B------:R-:W-:Y:S01]  /*89f0*/  FFMA R46, R73.reuse, R75, R46 ;  /* 0x0000004b492e7223 */ /* 0x040fe2000000002e */
[C---:B------:R-:W-:Y:S01]  /*8a00*/  FMUL R48, R70.reuse, R52 ;  /* 0x0000003446307220 */ /* 0x040fe20000400000 */
        /* <DEDUP_REMOVED lines=17> */
[C---:B------:R-:W-:Y:S01]  /*8b20*/  FFMA R52, R73.reuse, R0, R52 ;  /* 0x0000000049347223 */ /* 0x040fe20000000034 */
[C---:B------:R-:W-:Y:S01]  /*8b30*/  FFMA R53, R73.reuse, R2, R53 ;  /* 0x0000000249357223 */ /* 0x040fe20000000035 */
[----:B------:R-:W-:Y:S02]  /*8b40*/  HADD2.F32 R0, -RZ, R131.H1_H1 ;  /* 0x30000083ff007230 */ /* 0x000fe40000004100 */
[----:B------:R-:W-:Y:S01]  /*8b50*/  FFMA R54, R73, R3, R54 ;  /* 0x0000000349367223 */ /* 0x000fe20000000036 */
[C---:B------:R-:W-:Y:S01]  /*8b60*/  FMUL R59, R70.reuse, R59 ;  /* 0x0000003b463b7220 */ /* 0x040fe20000400000 */
[--C-:B------:R-:W-:Y:S02]  /*8b70*/  HADD2.F32 R3, -RZ, R136.reuse.H0_H0 ;  /* 0x20000088ff037230 */ /* 0x100fe40000004100 */
[C---:B------:R-:W-:Y:S01]  /*8b80*/  FMUL R56, R70.reuse, R60 ;  /* 0x0000003c46387220 */ /* 0x040fe20000400000 */
[----:B------:R-:W-:Y:S02]  /*8b90*/  HADD2.F32 R2, -RZ, R136.H1_H1 ;  /* 0x30000088ff027230 */ /* 0x000fe40000004100 */
[C---:B------:R-:W-:Y:S01]  /*8ba0*/  FMUL R57, R70.reuse, R61 ;  /* 0x0000003d46397220 */ /* 0x040fe20000400000 */
[--C-:B------:R-:W-:Y:S01]  /*8bb0*/  HADD2.F32 R75, -RZ, R137.reuse.H0_H0 ;  /* 0x20000089ff4b7230 */ /* 0x100fe20000004100 */
[----:B------:R-:W-:Y:S01]  /*8bc0*/  F2FP.F16.F32.PACK_AB R102, R45, R44 ;  /* 0x0000002c2d66723e */ /* 0x000fe200000000ff */
[C---:B------:R-:W-:Y:S01]  /*8bd0*/  FMUL R58, R70.reuse, R62 ;  /* 0x0000003e463a7220 */ /* 0x040fe20000400000 */
[----:B------:R-:W-:Y:S01]  /*8be0*/  F2FP.F16.F32.PACK_AB R103, R51, R46 ;  /* 0x0000002e3367723e */ /* 0x000fe200000000ff */
[C---:B------:R-:W-:Y:S01]  /*8bf0*/  FFMA R59, R73.reuse, R0, R59 ;  /* 0x00000000493b7223 */ /* 0x040fe2000000003b */
[C---:B------:R-:W-:Y:S01]  /*8c00*/  FFMA R56, R73.reuse, R3, R56 ;  /* 0x0000000349387223 */ /* 0x040fe20000000038 */
[----:B------:R-:W-:Y:S02]  /*8c10*/  HADD2.F32 R0, -RZ, R137.H1_H1 ;  /* 0x30000089ff007230 */ /* 0x000fe40000004100 */
[C---:B------:R-:W-:Y:S01]  /*8c20*/  FFMA R57, R73.reuse, R2, R57 ;  /* 0x0000000249397223 */ /* 0x040fe20000000039 */
[----:B------:R1:W-:Y:S01]  /*8c30*/  STS.128 [R170+0x4400], R100 ;  /* 0x00440064aa007388 */ /* 0x0003e20000000c00 */
[C---:B------:R-:W-:Y:S01]  /*8c40*/  FMUL R63, R70.reuse, R63 ;  /* 0x0000003f463f7220 */ /* 0x040fe20000400000 */
[--C-:B------:R-:W-:Y:S02]  /*8c50*/  HADD2.F32 R3, -RZ, R138.reuse.H0_H0 ;  /* 0x2000008aff037230 */ /* 0x100fe40000004100 */
[C---:B------:R-:W-:Y:S01]  /*8c60*/  FFMA R58, R73.reuse, R75, R58 ;  /* 0x0000004b493a7223 */ /* 0x040fe2000000003a */
        /* <DEDUP_REMOVED lines=8> */
[----:B---3--:R-:W-:Y:S01]  /*8cf0*/  F2FP.F16.F32.PACK_AB R108, R49, R48 ;  /* 0x00000030316c723e */ /* 0x008fe200000000ff */
[----:B------:R-:W-:Y:S01]  /*8d00*/  FFMA R60, R73, R3, R60 ;  /* 0x00000003493c7223 */ /* 0x000fe2000000003c */
[----:B------:R-:W-:Y:S01]  /*8d10*/  F2FP.F16.F32.PACK_AB R109, R55, R50 ;  /* 0x00000032376d723e */ /* 0x000fe200000000ff */
[----:B------:R-:W-:Y:S01]  /*8d20*/  FFMA R61, R73, R2, R61 ;  /* 0x00000002493d7223 */ /* 0x000fe2000000003d */
[----:B------:R-:W-:Y:S01]  /*8d30*/  F2FP.F16.F32.PACK_AB R110, R53, R52 ;  /* 0x00000034356e723e */ /* 0x000fe200000000ff */
[----:B------:R-:W-:Y:S01]  /*8d40*/  FFMA R62, R73, R75, R62 ;  /* 0x0000004b493e7223 */ /* 0x000fe2000000003e */
[----:B------:R-:W-:Y:S01]  /*8d50*/  F2FP.F16.F32.PACK_AB R111, R59, R54 ;  /* 0x000000363b6f723e */ /* 0x000fe200000000ff */
[----:B------:R-:W-:Y:S01]  /*8d60*/  FFMA R67, R73, R72, R67 ;  /* 0x0000004849437223 */ /* 0x000fe20000000043 */
[----:B----4-:R-:W-:Y:S02]  /*8d70*/  F2FP.F16.F32.PACK_AB R116, R57, R56 ;  /* 0x000000383974723e */ /* 0x010fe400000000ff */
[----:B------:R-:W-:Y:S01]  /*8d80*/  F2FP.F16.F32.PACK_AB R117, R63, R58 ;  /* 0x0000003a3f75723e */ /* 0x000fe200000000ff */
[----:B------:R1:W-:Y:S01]  /*8d90*/  STS.128 [R153+0x4400], R108 ;  /* 0x0044006c99007388 */ /* 0x0003e20000000c00 */
[----:B------:R-:W-:Y:S02]  /*8da0*/  F2FP.F16.F32.PACK_AB R118, R61, R60 ;  /* 0x0000003c3d76723e */ /* 0x000fe400000000ff */
[----:B------:R-:W-:Y:S02]  /*8db0*/  F2FP.F16.F32.PACK_AB R119, R67, R62 ;  /* 0x0000003e4377723e */ /* 0x000fe400000000ff */
[----:B------:R-:W-:Y:S02]  /*8dc0*/  LEA R0, R78, UR44, 0x3 ;  /* 0x0000002c4e007c11 */ /* 0x000fe4000f8e18ff */
[----:B------:R-:W-:Y:S01]  /*8dd0*/  @P6 SHF.L.U32 R3, R157, 0x1f, RZ ;  /* 0x0000001f9d036819 */ /* 0x000fe200000006ff */
        /* <DEDUP_REMOVED lines=10> */
[----:B------:R-:W-:Y:S02]  /*8e80*/  UIADD3 UR9, UPT, UPT, UR49, 0x40, URZ ;  /* 0x0000004031097890 */ /* 0x000fe4000fffe0ff */
[----:B------:R-:W-:Y:S01]  /*8e90*/  UIADD3 UR8, UPT, UPT, UR44, 0x4400, URZ ;  /* 0x000044002c087890 */ /* 0x000fe2000fffe0ff */
[----:B------:R-:W-:Y:S01]  /*8ea0*/  UMOV UR10, UR50 ;  /* 0x00000032000a7c82 */ /* 0x000fe20008000000 */
[----:B------:R-:W-:Y:S01]  /*8eb0*/  UMOV UR11, UR36 ;  /* 0x00000024000b7c82 */ /* 0x000fe20008000000 */
[----:B--2---:R-:W-:Y:S04]  /*8ec0*/  UIADD3 UR4, UP0, UPT, UR6, 0x680, URZ ;  /* 0x0000068006047890 */ /* 0x004fe8000ff1e0ff */
[----:B------:R-:W-:Y:S09]  /*8ed0*/  UIADD3.X UR5, UPT, UPT, URZ, UR7, URZ, UP0, !UPT ;  /* 0x00000007ff057290 */ /* 0x000ff200087fe4ff */
[----:B------:R2:W-:Y:S01]  /*8ee0*/  UTMASTG.3D [UR8], [UR4] ;  /* 0x00000008040073b5 */ /* 0x0005e20008010000 */
[----:B------:R0:W-:Y:S01]  /*8ef0*/  UTMACMDFLUSH ;  /* 0x00000000000079b7 */ /* 0x0001e20000000000 */
[----:B--2---:R-:W-:Y:S04]  /*8f00*/  DEPBAR.LE SB0, 0x1 ;  /* 0x000080400000791a */ /* 0x004fe80000000000 */
.L_x_125:
[----:B------:R-:W-:Y:S05]  /*8f10*/  BSYNC.RECONVERGENT B0 ;  /* 0x0000000000007941 */ /* 0x000fea0003800200 */
.L_x_124:
[----:B------:R-:W-:Y:S01]  /*8f20*/  BAR.SYNC.DEFER_BLOCKING 0x1, 0x80 ;  /* 0x0042000000007b1d */ /* 0x000fe20000010000 */
[----:B------:R-:W-:Y:S04]  /*8f30*/  UIADD3 UR4, UPT, UPT, UR46, 0x1, URZ ;  /* 0x000000012e047890 */ /* 0x000fe8000fffe0ff */
[----:B------:R-:W-:Y:S04]  /*8f40*/  UISETP.NE.AND UP0, UPT, UR4, 0x4, UPT ;  /* 0x000000040400788c */ /* 0x000fe8000bf05270 */
[----:B------:R-:W-:Y:S01]  /*8f50*/  USEL UR45, UR4, URZ, UP0 ;  /* 0x000000ff042d7287 */ /* 0x000fe20008000000 */
[----:B------:R2:W-:Y:S01]  /*8f60*/  @P6 SYNCS.ARRIVE.TRANS64.RED.A1T0 RZ, [R77+URZ], RZ ;  /* 0x000000ff4dff69a7 */ /* 0x0005e200081004ff */
[----:B------:R-:W-:Y:S01]  /*8f70*/  BSSY B1, `(.L_x_126) ;  /* 0x0000020000017945 */ /* 0x000fe20003800000 */
[----:B------:R-:W3:Y:S02]  /*8f80*/  @P6 SYNCS.PHASECHK.TRANS64.TRYWAIT P0, [R0+URZ+0x50], R3 ;  /* 0x00005003000065a7 */ /* 0x000ee400080011ff */
[----:B---3--:R-:W-:Y:S01]  /*8f90*/  @P6 SEL R84, RZ, 0x1, !P0 ;  /* 0x00000001ff546807 */ /* 0x008fe20004000000 */
[----:B--2---:R-:W-:Y:S06]  /*8fa0*/  @!P6 BRA `(.L_x_127) ;  /* 0x000000000070e947 */ /* 0x004fec0003800000 */
[----:B------:R-:W-:Y:S01]  /*8fb0*/  ISETP.NE.AND P1, PT, R86, RZ, PT ;  /* 0x000000ff5600720c */ /* 0x000fe20003f25270 */
[----:B------:R-:W-:Y:S01]  /*8fc0*/  BSSY B0, `(.L_x_128) ;  /* 0x000000b000007945 */ /* 0x000fe20003800000 */
[----:B------:R-:W-:Y:S11]  /*8fd0*/  ISETP.NE.AND P0, PT, R84, RZ, PT ;  /* 0x000000ff5400720c */ /* 0x000ff60003f05270 */
[----:B------:R-:W-:Y:S05]  /*8fe0*/  @P1 IMAD R5, R78, 0x4000, R165 ;  /* 0x000040004e051824 */ /* 0x000fea00078e02a5 */
[----:B------:R-:W-:Y:S04]  /*8ff0*/  @P1 IADD3 R6, PT, PT, R5, UR44, RZ ;  /* 0x0000002c05061c10 */ /* 0x000fe8000fffe0ff */
[----:B------:R-:W-:Y:S01]  /*9000*/  @P1 IADD3 R4, PT, PT, R85, R6, RZ ;  /* 0x0000000655041210 */ /* 0x000fe20007ffe0ff */
[--C-:B------:R-:W-:Y:S02]  /*9010*/  @P1 IMAD.IADD R2, R79, 0x1, R6.reuse ;  /* 0x000000014f021824 */ /* 0x100fe400078e0206 */
[----:B------:R-:W-:Y:S01]  /*9020*/  @P1 IMAD.IADD R3, R87, 0x1, R6 ;  /* 0x0000000157031824 */ /* 0x000fe200078e0206 */
[----:B------:R-:W-:Y:S06]  /*9030*/  @P0 BRA `(.L_x_129) ;  /* 0x00000000000c0947 */ /* 0x000fec0003800000 */
[----:B------:R-:W-:Y:S04]  /*9040*/  SHF.L.U32 R7, R157, 0x1f, RZ ;  /* 0x0000001f9d077819 */ /* 0x000fe800000006ff */
[----:B------:R-:W2:Y:S02]  /*9050*/  SYNCS.PHASECHK.TRANS64.TRYWAIT P0, [R0+URZ+0x50], R7 ;  /* 0x00005007000075a7 */ /* 0x000ea400080011ff */
[----:B--2---:R-:W-:Y:S05]  /*9060*/  @!P0 BRA `(.L_x_130) ;  /* 0x00000034008c8947 */ /* 0x004fea0003800000 */
.L_x_129:
[----:B------:R-:W-:Y:S05]  /*9070*/  BSYNC B0 ;  /* 0x0000000000007941 */ /* 0x000fea0003800000 */
.L_x_128:
        /* <DEDUP_REMOVED lines=15> */
.L_x_127:
[----:B------:R-:W-:Y:S05]  /*9170*/  BSYNC B1 ;  /* 0x0000000000017941 */ /* 0x000fea0003800000 */
.L_x_126:
[----:B---3--:R-:W-:Y:S05]  /*9180*/  VIADD R0, R71, 0x80 ;  /* 0x0000008047007836 */ /* 0x008fea0000000000 */
[----:B------:R-:W-:Y:S04]  /*9190*/  SHF.R.U32.HI R0, RZ, 0x15, R0 ;  /* 0x00000015ff007819 */ /* 0x000fe80000011600 */
[----:B------:R-:W-:Y:S11]  /*91a0*/  LOP3.LUT P0, RZ, R0, 0x3, R147, 0x48, !PT ;  /* 0x0000000300ff7812 */ /* 0x000ff60007804893 */
[----:B------:R-:W-:Y:S02]  /*91b0*/  @!UPT UIADD3 URZ, UPT, UPT, URZ, URZ, URZ ;  /* 0x000000fffffff290 */ /* 0x000fe4000fffe0ff */
[----:B------:R-:W-:Y:S05]  /*91c0*/  @!P0 BRA `(.L_x_131) ;  /* 0x0000000000408947 */ /* 0x000fea0003800000 */
[----:B------:R-:W3:Y:S01]  /*91d0*/  LDCU.64 UR8, c[0x4][0x70] ;  /* 0x01000e00ff0877ac */ /* 0x000ee20008000a00 */
[----:B------:R-:W-:Y:S01]  /*91e0*/  MOV R3, 0x0 ;  /* 0x0000000000037802 */ /* 0x000fe20000000f00 */
[----:B------:R-:W-:Y:S02]  /*91f0*/  HFMA2 R12, -RZ, RZ, 0, 5.9604644775390625e-08 ;  /* 0x00000001ff0c7431 */ /* 0x000fe400000001ff */
[----:B------:R-:W-:Y:S02]  /*9200*/  IMAD.MOV.U32 R8, RZ, RZ, 0x192 ;  /* 0x00000192ff087424 */ /* 0x000fe400078e00ff */
[----:B------:R-:W-:Y:S01]  /*9210*/  IMAD.MOV.U32 R13, RZ, RZ, RZ ;  /* 0x000000ffff0d7224 */ /* 0x000fe200078e00ff */
[----:B------:R-:W5:Y:S01]  /*9220*/  LDCU.64 UR6, c[0x4][0x78] ;  /* 0x01000f00ff0677ac */ /* 0x000f620008000a00 */
[----:B------:R-:W1:Y:S01]  /*9230*/  LDC.64 R2, c[0x4][R3] ;  /* 0x0100000003027b82 */ /* 0x000e620000000a00 */
[----:B------:R-:W2:Y:S01]  /*9240*/  LDCU.64 UR4, c[0x4][0x10] ;  /* 0x01000200ff0477ac */ /* 0x000ea20008000a00 */
[----:B---3--:R-:W-:Y:S01]  /*9250*/  MOV R5, UR9 ;  /* 0x0000000900057c02 */ /* 0x008fe20008000f00 */
[----:B------:R-:W-:Y:S01]  /*9260*/  IMAD.U32 R4, RZ, RZ, UR8 ;  /* 0x00000008ff047e24 */ /* 0x000fe2000f8e00ff */
[----:B-----5:R-:W-:Y:S01]  /*9270*/  MOV R7, UR7 ;  /* 0x0000000700077c02 */ /* 0x020fe20008000f00 */
[----:B------:R-:W-:Y:S01]  /*9280*/  IMAD.U32 R6, RZ, RZ, UR6 ;  /* 0x00000006ff067e24 */ /* 0x000fe2000f8e00ff */
[----:B--2---:R-:W-:Y:S01]  /*9290*/  MOV R11, UR5 ;  /* 0x00000005000b7c02 */ /* 0x004fe20008000f00 */
[----:B------:R-:W-:Y:S02]  /*92a0*/  IMAD.U32 R10, RZ, RZ, UR4 ;  /* 0x00000004ff0a7e24 */ /* 0x000fe4000f8e00ff */
[----:B------:R-:W-:Y:S07]  /*92b0*/  LEPC R20, `(.L_x_131) ;  /* 0x000000001014794e */ /* 0x000fee0000000000 */
[----:B-1--4-:R-:W-:Y:S05]  /*92c0*/  CALL.ABS.NOINC R2 ;  /* 0x0000000002007343 */ /* 0x012fea0003c00000 */
.L_x_131:
[----:B------:R-:W-:Y:S05]  /*92d0*/  WARPSYNC.ALL ;  /* 0x0000000000007948 */ /* 0x000fea0003800000 */
[----:B------:R-:W-:Y:S01]  /*92e0*/  R2UR UR4, R71 ;  /* 0x00000000470472ca */ /* 0x000fe200000e0000 */
[--C-:B----4-:R-:W-:Y:S01]  /*92f0*/  HADD2.F32 R72, -RZ, R80.reuse.H0_H0 ;  /* 0x20000050ff487230 */ /* 0x110fe20000004100 */
[----:B------:R-:W-:Y:S01]  /*9300*/  ISETP.NE.AND P6, PT, R163, RZ, PT ;  /* 0x000000ffa300720c */ /* 0x000fe20003fc5270 */
[----:B------:R-:W-:Y:S01]  /*9310*/  HADD2.F32 R75, -RZ, R80.H1_H1 ;  /* 0x30000050ff4b7230 */ /* 0x000fe20000004100 */
[----:B------:R-:W-:Y:S01]  /*9320*/  MOV R3, UR45 ;  /* 0x0000002d00037c02 */ /* 0x000fe20008000f00 */
[----:B------:R-:W-:Y:S01]  /*9330*/  BSSY.RECONVERGENT B0, `(.L_x_132) ;  /* 0x0000101000007945 */ /* 0x000fe20003800200 */
[----:B------:R-:W-:Y:S02]  /*9340*/  MOV R74, UR47 ;  /* 0x0000002f004a7c02 */ /* 0x000fe40008000f00 */
[----:B------:R-:W-:Y:S05]  /*9350*/  ISETP.NE.AND P0, PT, R160, RZ, PT ;  /* 0x000000ffa000720c */ /* 0x000fea0003f05270 */
[----:B------:R-:W3:Y:S02]  /*9360*/  LDTM.x64 R4, tmem[UR4+0x80] ;  /* 0x00008004000479ee */ /* 0x000ee40008340000 */
[----:B------:R-:W-:Y:S04]  /*9370*/  @P6 LEA R3, R3, UR44, 0x3 ;  /* 0x0000002c03036c11 */ /* 0x000fe8000f8e18ff */
[----:B------:R-:W-:Y:S04]  /*9380*/  @P6 IADD3 R3, PT, PT, R3, 0x70, RZ ;  /* 0x0000007003036810 */ /* 0x000fe80007ffe0ff */
[----:B------:R-:W-:Y:S01]  /*9390*/  @P6 PRMT R74, R74, 0x654, R3 ;  /* 0x000006544a4a6816 */ /* 0x000fe20000000003 */
[C---:B---3--:R-:W-:Y:S01]  /*93a0*/  FMUL R0, R70.reuse, R4 ;  /* 0x0000000446007220 */ /* 0x048fe20000400000 */
[C---:B------:R-:W-:Y:S01]  /*93b0*/  FMUL R3, R70.reuse, R6 ;  /* 0x0000000646037220 */ /* 0x040fe20000400000 */
[C---:B------:R-:W-:Y:S01]  /*93c0*/  FMUL R4, R70.reuse, R8 ;  /* 0x0000000846047220 */ /* 0x040fe20000400000 */
[C---:B------:R-:W-:Y:S01]  /*93d0*/  FMUL R6, R70.reuse, R10 ;  /* 0x0000000a46067220 */ /* 0x040fe20000400000 */
[C---:B------:R-:W-:Y:S01]  /*93e0*/  FFMA R0, R73.reuse, R72, R0 ;  /* 0x0000004849007223 */ /* 0x040fe20000000000 */
[C---:B------:R-:W-:Y:S01]  /*93f0*/  FMUL R8, R70.reuse, R12 ;  /* 0x0000000c46087220 */ /* 0x040fe20000400000 */
        /* <DEDUP_REMOVED lines=38> */
[--C-:B------:R-:W-:Y:S02]  /*9660*/  HADD2.F32 R64, -RZ, R81.reuse.H0_H0 ;  /* 0x20000051ff407230 */ /* 0x100fe40000004100 */
[C---:B------:R-:W-:Y:S01]  /*9670*/  FMUL R49, R70.reuse, R53 ;  /* 0x0000003546317220 */ /* 0x040fe20000400000 */
[C---:B------:R-:W-:Y:S01]  /*9680*/  FMUL R62, R70.reuse, R66 ;  /* 0x00000042463e7220 */ /* 0x040fe20000400000 */
[----:B------:R-:W-:Y:S02]  /*9690*/  HADD2.F32 R66, -RZ, R81.H1_H1 ;  /* 0x30000051ff427230 */ /* 0x000fe40000004100 */
[C---:B------:R-:W-:Y:S01]  /*96a0*/  FMUL R53, R70.reuse, R57 ;  /* 0x0000003946357220 */ /* 0x040fe20000400000 */
[C---:B------:R-:W-:Y:S01]  /*96b0*/  FMUL R7, R70.reuse, R7 ;  /* 0x0000000746077220 */ /* 0x040fe20000400000 */
[C---:B------:R-:W-:Y:S01]  /*96c0*/  FMUL R57, R70.reuse, R61 ;  /* 0x0000003d46397220 */ /* 0x040fe20000400000 */
[----:B------:R-:W-:Y:S01]  /*96d0*/  FMUL R61, R70, R65 ;  /* 0x00000041463d7220 */ /* 0x000fe20000400000 */
[--C-:B------:R-:W-:Y:S02]  /*96e0*/  HADD2.F32 R65, -RZ, R82.reuse.H0_H0 ;  /* 0x20000052ff417230 */ /* 0x100fe40000004100 */
[C---:B------:R-:W-:Y:S01]  /*96f0*/  FFMA R2, R73.reuse, R75, R2 ;  /* 0x0000004b49027223 */ /* 0x040fe20000000002 */
[C---:B------:R-:W-:Y:S01]  /*9700*/  FFMA R3, R73.reuse, R64, R3 ;  /* 0x0000004049037223 */ /* 0x040fe20000000003 */
[----:B------:R-:W-:Y:S02]  /*9710*/  HADD2.F32 R64, -RZ, R82.H1_H1 ;  /* 0x30000052ff407230 */ /* 0x000fe40000004100 */
[C---:B------:R-:W-:Y:S01]  /*9720*/  FFMA R7, R73.reuse, R66, R7 ;  /* 0x0000004249077223 */ /* 0x040fe20000000007 */
[----:B------:R-:W-:Y:S01]  /*9730*/  FFMA R4, R73, R65, R4 ;  /* 0x0000004149047223 */ /* 0x000fe20000000004 */
[--C-:B------:R-:W-:Y:S01]  /*9740*/  HADD2.F32 R65, -RZ, R83.reuse.H0_H0 ;  /* 0x20000053ff417230 */ /* 0x100fe20000004100 */
[----:B-1----:R-:W-:Y:S01]  /*9750*/  F2FP.F16.F32.PACK_AB R92, R2, R0 ;  /* 0x00000000025c723e */ /* 0x002fe200000000ff */
[----:B------:R-:W-:Y:S01]  /*9760*/  HADD2.F32 R0, -RZ, R83.H1_H1 ;  /* 0x30000053ff007230 */ /* 0x000fe20000004100 */
[----:B------:R-:W-:Y:S01]  /*9770*/  F2FP.F16.F32.PACK_AB R93, R7, R3 ;  /* 0x00000003075d723e */ /* 0x000fe200000000ff */
[--C-:B--2---:R-:W-:Y:S02]  /*9780*/  HADD2.F32 R3, -RZ, R88.reuse.H0_H0 ;  /* 0x20000058ff037230 */ /* 0x104fe40000004100 */
[C---:B------:R-:W-:Y:S01]  /*9790*/  FMUL R11, R70.reuse, R11 ;  /* 0x0000000b460b7220 */ /* 0x040fe20000400000 */
[----:B------:R-:W-:Y:S02]  /*97a0*/  HADD2.F32 R2, -RZ, R88.H1_H1 ;  /* 0x30000058ff027230 */ /* 0x000fe40000004100 */
[C---:B------:R-:W-:Y:S01]  /*97b0*/  FFMA R5, R73.reuse, R64, R5 ;  /* 0x0000004049057223 */ /* 0x040fe20000000005 */
[C---:B------:R-:W-:Y:S01]  /*97c0*/  FFMA R6, R73.reuse, R65, R6 ;  /* 0x0000004149067223 */ /* 0x040fe20000000006 */
[C---:B------:R-:W-:Y:S01]  /*97d0*/  FFMA R11, R73.reuse, R0, R11 ;  /* 0x00000000490b7223 */ /* 0x040fe2000000000b */
[--C-:B------:R-:W-:Y:S02]  /*97e0*/  HADD2.F32 R0, -RZ, R89.reuse.H0_H0 ;  /* 0x20000059ff007230 */ /* 0x100fe40000004100 */
[C---:B------:R-:W-:Y:S01]  /*97f0*/  FFMA R8, R73.reuse, R3, R8 ;  /* 0x0000000349087223 */ /* 0x040fe20000000008 */
[--C-:B------:R-:W-:Y:S02]  /*9800*/  HADD2.F32 R3, -RZ, R90.reuse.H0_H0 ;  /* 0x2000005aff037230 */ /* 0x100fe40000004100 */
[C---:B------:R-:W-:Y:S01]  /*9810*/  FFMA R9, R73.reuse, R2, R9 ;  /* 0x0000000249097223 */ /* 0x040fe20000000009 */
[----:B------:R-:W-:Y:S02]  /*9820*/  HADD2.F32 R2, -RZ, R89.H1_H1 ;  /* 0x30000059ff027230 */ /* 0x000fe40000004100 */
[C---:B------:R-:W-:Y:S01]  /*9830*/  FMUL R15, R70.reuse, R15 ;  /* 0x0000000f460f7220 */ /* 0x040fe20000400000 */
[----:B------:R-:W-:Y:S01]  /*9840*/  FFMA R10, R73, R0, R10 ;  /* 0x00000000490a7223 */ /* 0x000fe2000000000a */
[----:B------:R-:W-:Y:S01]  /*9850*/  HADD2.F32 R0, -RZ, R90.H1_H1 ;  /* 0x3000005aff007230 */ /* 0x000fe20000004100 */
[----:B------:R-:W-:Y:S01]  /*9860*/  F2FP.F16.F32.PACK_AB R94, R5, R4 ;  /* 0x00000004055e723e */ /* 0x000fe200000000ff */
[--C-:B------:R-:W-:Y:S02]  /*9870*/  HADD2.F32 R5, -RZ, R96.reuse.H0_H0 ;  /* 0x20000060ff057230 */ /* 0x100fe40000004100 */
[C---:B------:R-:W-:Y:S01]  /*9880*/  FFMA R15, R73.reuse, R2, R15 ;  /* 0x00000002490f7223 */ /* 0x040fe2000000000f */
[--C-:B------:R-:W-:Y:S02]  /*9890*/  HADD2.F32 R2, -RZ, R91.reuse.H1_H1 ;  /* 0x3000005bff027230 */ /* 0x100fe40000004100 */
[C---:B------:R-:W-:Y:S01]  /*98a0*/  FFMA R12, R73.reuse, R3, R12 ;  /* 0x00000003490c7223 */ /* 0x040fe2000000000c */
[----:B------:R-:W-:Y:S02]  /*98b0*/  HADD2.F32 R3, -RZ, R91.H0_H0 ;  /* 0x2000005bff037230 */ /* 0x000fe40000004100 */
[C---:B------:R-:W-:Y:S01]  /*98c0*/  FMUL R19, R70.reuse, R19 ;  /* 0x0000001346137220 */ /* 0x040fe20000400000 */
[----:B------:R-:W-:Y:S02]  /*98d0*/  HADD2.F32 R4, -RZ, R99.H1_H1 ;  /* 0x30000063ff047230 */ /* 0x000fe40000004100 */
[C---:B------:R-:W-:Y:S01]  /*98e0*/  FFMA R13, R73.reuse, R0, R13 ;  /* 0x00000000490d7223 */ /* 0x040fe2000000000d */
[----:B------:R-:W-:Y:S02]  /*98f0*/  HADD2.F32 R0, -RZ, R96.H1_H1 ;  /* 0x30000060ff007230 */ /* 0x000fe40000004100 */
[C---:B------:R-:W-:Y:S01]  /*9900*/  FFMA R14, R73.reuse, R3, R14 ;  /* 0x00000003490e7223 */ /* 0x040fe2000000000e */
[--C-:B------:R-:W-:Y:S02]  /*9910*/  HADD2.F32 R3, -RZ, R98.reuse.H0_H0 ;  /* 0x20000062ff037230 */ /* 0x100fe40000004100 */
[C---:B------:R-:W-:Y:S01]  /*9920*/  FFMA R19, R73.reuse, R2, R19 ;  /* 0x0000000249137223 */ /* 0x040fe20000000013 */
[----:B------:R-:W-:Y:S02]  /*9930*/  HADD2.F32 R2, -RZ, R97.H0_H0 ;  /* 0x20000061ff027230 */ /* 0x000fe40000004100 */
[C---:B------:R-:W-:Y:S01]  /*9940*/  FFMA R16, R73.reuse, R5, R16 ;  /* 0x0000000549107223 */ /* 0x040fe20000000010 */
[----:B------:R-:W-:Y:S02]  /*9950*/  HADD2.F32 R5, -RZ, R99.H0_H0 ;  /* 0x20000063ff057230 */ /* 0x000fe40000004100 */
[C---:B------:R-:W-:Y:S01]  /*9960*/  FFMA R17, R73.reuse, R0, R17 ;  /* 0x0000000049117223 */ /* 0x040fe20000000011 */
[----:B------:R-:W-:Y:S02]  /*9970*/  HADD2.F32 R0, -RZ, R97.H1_H1 ;  /* 0x30000061ff007230 */ /* 0x000fe40000004100 */
[C---:B------:R-:W-:Y:S01]  /*9980*/  FMUL R23, R70.reuse, R23 ;  /* 0x0000001746177220 */ /* 0x040fe20000400000 */
[C---:B------:R-:W-:Y:S01]  /*9990*/  FFMA R18, R73.reuse, R2, R18 ;  /* 0x0000000249127223 */ /* 0x040fe20000000012 */
[----:B------:R-:W-:Y:S02]  /*99a0*/  HADD2.F32 R2, -RZ, R98.H1_H1 ;  /* 0x30000062ff027230 */ /* 0x000fe40000004100 */
[C---:B------:R-:W-:Y:S01]  /*99b0*/  FMUL R27, R70.reuse, R27 ;  /* 0x0000001b461b7220 */ /* 0x040fe20000400000 */
[C---:B------:R-:W-:Y:S01]  /*99c0*/  FFMA R23, R73.reuse, R0, R23 ;  /* 0x0000000049177223 */ /* 0x040fe20000000017 */
[----:B------:R-:W-:Y:S02]  /*99d0*/  HADD2.F32 R0, -RZ, R104.H0_H0 ;  /* 0x20000068ff007230 */ /* 0x000fe40000004100 */
[C---:B------:R-:W-:Y:S01]  /*99e0*/  FFMA R20, R73.reuse, R3, R20 ;  /* 0x0000000349147223 */ /* 0x040fe20000000014 */
[----:B------:R-:W-:Y:S02]  /*99f0*/  HADD2.F32 R3, -RZ, R106.H0_H0 ;  /* 0x2000006aff037230 */ /* 0x000fe40000004100 */
[C---:B------:R-:W-:Y:S01]  /*9a00*/  FFMA R21, R73.reuse, R2, R21 ;  /* 0x0000000249157223 */ /* 0x040fe20000000015 */
[C---:B------:R-:W-:Y:S01]  /*9a10*/  FFMA R22, R73.reuse, R5, R22 ;  /* 0x0000000549167223 */ /* 0x040fe20000000016 */
[C---:B------:R-:W-:Y:S01]  /*9a20*/  FFMA R27, R73.reuse, R4, R27 ;  /* 0x00000004491b7223 */ /* 0x040fe2000000001b */
[C---:B------:R-:W-:Y:S01]  /*9a30*/  FFMA R24, R73.reuse, R0, R24 ;  /* 0x0000000049187223 */ /* 0x040fe20000000018 */
[----:B------:R-:W-:Y:S02]  /*9a40*/  HADD2.F32 R2, -RZ, R104.H1_H1 ;  /* 0x30000068ff027230 */ /* 0x000fe40000004100 */
[C---:B------:R-:W-:Y:S01]  /*9a50*/  FMUL R31, R70.reuse, R31 ;  /* 0x0000001f461f7220 */ /* 0x040fe20000400000 */
[----:B------:R-:W-:Y:S02]  /*9a60*/  HADD2.F32 R0, -RZ, R105.H0_H0 ;  /* 0x20000069ff007230 */ /* 0x000fe40000004100 */
[C---:B------:R-:W-:Y:S01]  /*9a70*/  FMUL R35, R70.reuse, R35 ;  /* 0x0000002346237220 */ /* 0x040fe20000400000 */
[----:B------:R-:W-:Y:S02]  /*9a80*/  HADD2.F32 R5, -RZ, R107.H0_H0 ;  /* 0x2000006bff057230 */ /* 0x000fe40000004100 */
[C---:B------:R-:W-:Y:S01]  /*9a90*/  FFMA R25, R73.reuse, R2, R25 ;  /* 0x0000000249197223 */ /* 0x040fe20000000019 */
[----:B------:R-:W-:Y:S02]  /*9aa0*/  HADD2.F32 R2, -RZ, R106.H1_H1 ;  /* 0x3000006aff027230 */ /* 0x000fe40000004100 */
[----:B------:R-:W-:Y:S01]  /*9ab0*/  FFMA R26, R73, R0, R26 ;  /* 0x00000000491a7223 */ /* 0x000fe2000000001a */
[----:B------:R-:W-:Y:S02]  /*9ac0*/  HADD2.F32 R0, -RZ, R105.H1_H1 ;  /* 0x30000069ff007230 */ /* 0x000fe40000004100 */
[C---:B------:R-:W-:Y:S01]  /*9ad0*/  FMUL R39, R70.reuse, R39 ;  /* 0x0000002746277220 */ /* 0x040fe20000400000 */
[----:B------:R-:W-:Y:S01]  /*9ae0*/  HADD2.F32 R4, -RZ, R107.H1_H1 ;  /* 0x3000006bff047230 */ /* 0x000fe20000004100 */
[----:B------:R-:W-:Y:S01]  /*9af0*/  F2FP.F16.F32.PACK_AB R95, R11, R6 ;  /* 0x000000060b5f723e */ /* 0x000fe200000000ff */
[C---:B------:R-:W-:Y:S01]  /*9b00*/  FMUL R43, R70.reuse, R43 ;  /* 0x0000002b462b7220 */ /* 0x040fe20000400000 */
[C---:B------:R-:W-:Y:S01]  /*9b10*/  FFMA R31, R73.reuse, R0, R31 ;  /* 0x00000000491f7223 */ /* 0x040fe2000000001f */
[--C-:B------:R-:W-:Y:S02]  /*9b20*/  HADD2.F32 R0, -RZ, R112.reuse.H0_H0 ;  /* 0x20000070ff007230 */ /* 0x100fe40000004100 */
[C---:B------:R-:W-:Y:S01]  /*9b30*/  FFMA R28, R73.reuse, R3, R28 ;  /* 0x00000003491c7223 */ /* 0x040fe2000000001c */
[----:B------:R1:W-:Y:S01]  /*9b40*/  STS.128 [R165+UR44+0x8400], R92 ;  /* 0x0084005ca5007988 */ /* 0x0003e20008000c2c */
[C---:B------:R-:W-:Y:S01]  /*9b50*/  FFMA R29, R73.reuse, R2, R29 ;  /* 0x00000002491d7223 */ /* 0x040fe2000000001d */
[C---:B------:R-:W-:Y:S01]  /*9b60*/  FFMA R30, R73.reuse, R5, R30 ;  /* 0x00000005491e7223 */ /* 0x040fe2000000001e */
[C---:B------:R-:W-:Y:S01]  /*9b70*/  FFMA R35, R73.reuse, R4, R35 ;  /* 0x0000000449237223 */ /* 0x040fe20000000023 */
[----:B------:R-:W-:Y:S02]  /*9b80*/  HADD2.F32 R2, -RZ, R112.H1_H1 ;  /* 0x30000070ff027230 */ /* 0x000fe40000004100 */
[----:B------:R-:W-:Y:S01]  /*9b90*/  FFMA R32, R73, R0, R32 ;  /* 0x0000000049207223 */ /* 0x000fe20000000020 */
[--C-:B------:R-:W-:Y:S01]  /*9ba0*/  HADD2.F32 R3, -RZ, R113.reuse.H0_H0 ;  /* 0x20000071ff037230 */ /* 0x100fe20000004100 */
[----:B------:R-:W-:Y:S01]  /*9bb0*/  F2FP.F16.F32.PACK_AB R8, R9, R8 ;  /* 0x000000080908723e */ /* 0x000fe200000000ff */
[----:B------:R-:W-:Y:S02]  /*9bc0*/  HADD2.F32 R0, -RZ, R113.H1_H1 ;  /* 0x30000071ff007230 */ /* 0x000fe40000004100 */
[C---:B------:R-:W-:Y:S01]  /*9bd0*/  FFMA R33, R73.reuse, R2, R33 ;  /* 0x0000000249217223 */ /* 0x040fe20000000021 */
[--C-:B------:R-:W-:Y:S02]  /*9be0*/  HADD2.F32 R5, -RZ, R115.reuse.H0_H0 ;  /* 0x20000073ff057230 */ /* 0x100fe40000004100 */
[C---:B------:R-:W-:Y:S01]  /*9bf0*/  FFMA R34, R73.reuse, R3, R34 ;  /* 0x0000000349227223 */ /* 0x040fe20000000022 */
[--C-:B------:R-:W-:Y:S02]  /*9c00*/  HADD2.F32 R3, -RZ, R114.reuse.H0_H0 ;  /* 0x20000072ff037230 */ /* 0x100fe40000004100 */
[----:B------:R-:W-:Y:S01]  /*9c10*/  FFMA R39, R73, R0, R39 ;  /* 0x0000000049277223 */ /* 0x000fe20000000027 */
[----:B------:R-:W-:Y:S01]  /*9c20*/  HADD2.F32 R0, -RZ, R114.H1_H1 ;  /* 0x30000072ff007230 */ /* 0x000fe20000004100 */
[----:B------:R-:W-:Y:S01]  /*9c30*/  F2FP.F16.F32.PACK_AB R9, R15, R10 ;  /* 0x0000000a0f09723e */ /* 0x000fe200000000ff */
[----:B------:R-:W-:Y:S02]  /*9c40*/  HADD2.F32 R2, -RZ, R115.H1_H1 ;  /* 0x30000073ff027230 */ /* 0x000fe40000004100 */
[C---:B------:R-:W-:Y:S01]  /*9c50*/  FFMA R36, R73.reuse, R3, R36 ;  /* 0x0000000349247223 */ /* 0x040fe20000000024 */
[--C-:B------:R-:W-:Y:S02]  /*9c60*/  HADD2.F32 R3, -RZ, R121.reuse.H0_H0 ;  /* 0x20000079ff037230 */ /* 0x100fe40000004100 */
[C---:B------:R-:W-:Y:S01]  /*9c70*/  FFMA R37, R73.reuse, R0, R37 ;  /* 0x0000000049257223 */ /* 0x040fe20000000025 */
[C---:B------:R-:W-:Y:S01]  /*9c80*/  FFMA R38, R73.reuse, R5, R38 ;  /* 0x0000000549267223 */ /* 0x040fe20000000026 */
[--C-:B------:R-:W-:Y:S02]  /*9c90*/  HADD2.F32 R0, -RZ, R120.reuse.H0_H0 ;  /* 0x20000078ff007230 */ /* 0x100fe40000004100 */
[----:B------:R-:W-:Y:S01]  /*9ca0*/  FFMA R43, R73, R2, R43 ;  /* 0x00000002492b7223 */ /* 0x000fe2000000002b */
[----:B------:R-:W-:Y:S01]  /*9cb0*/  HADD2.F32 R2, -RZ, R120.H1_H1 ;  /* 0x30000078ff027230 */ /* 0x000fe20000004100 */
[----:B------:R-:W-:Y:S01]  /*9cc0*/  F2FP.F16.F32.PACK_AB R10, R13, R12 ;  /* 0x0000000c0d0a723e */ /* 0x000fe200000000ff */
[C---:B------:R-:W-:Y:S01]  /*9cd0*/  FMUL R47, R70.reuse, R47 ;  /* 0x0000002f462f7220 */ /* 0x040fe20000400000 */
[----:B------:R-:W-:Y:S01]  /*9ce0*/  F2FP.F16.F32.PACK_AB R11, R19, R14 ;  /* 0x0000000e130b723e */ /* 0x000fe200000000ff */
[C---:B------:R-:W-:Y:S01]  /*9cf0*/  FFMA R40, R73.reuse, R0, R40 ;  /* 0x0000000049287223 */ /* 0x040fe20000000028 */
[----:B------:R-:W-:Y:S02]  /*9d00*/  HADD2.F32 R0, -RZ, R121.H1_H1 ;  /* 0x30000079ff007230 */ /* 0x000fe40000004100 */
[C---:B------:R-:W-:Y:S01]  /*9d10*/  FFMA R41, R73.reuse, R2, R41 ;  /* 0x0000000249297223 */ /* 0x040fe20000000029 */
[----:B------:R-:W-:Y:S01]  /*9d20*/  FFMA R42, R73, R3, R42 ;  /* 0x00000003492a7223 */ /* 0x000fe2000000002a */
[----:B------:R1:W-:Y:S01]  /*9d30*/  STS.128 [R167+0x8400], R8 ;  /* 0x00840008a7007388 */ /* 0x0003e20000000c00 */
[--C-:B------:R-:W-:Y:S01]  /*9d40*/  HADD2.F32 R3, -RZ, R122.reuse.H0_H0 ;  /* 0x2000007aff037230 */ /* 0x100fe20000004100 */
[----:B------:R-:W-:Y:S01]  /*9d50*/  F2FP.F16.F32.PACK_AB R16, R17, R16 ;  /* 0x000000101110723e */ /* 0x000fe200000000ff */
[----:B------:R-:W-:Y:S01]  /*9d60*/  HADD2.F32 R2, -RZ, R122.H1_H1 ;  /* 0x3000007aff027230 */ /* 0x000fe20000004100 */
[----:B------:R-:W-:Y:S01]  /*9d70*/  F2FP.F16.F32.PACK_AB R17, R23, R18 ;  /* 0x000000121711723e */ /* 0x000fe200000000ff */
[----:B------:R-:W-:Y:S01]  /*9d80*/  FFMA R47, R73, R0, R47 ;  /* 0x00000000492f7223 */ /* 0x000fe2000000002f */
[--C-:B------:R-:W-:Y:S01]  /*9d90*/  HADD2.F32 R5, -RZ, R123.reuse.H0_H0 ;  /* 0x2000007bff057230 */ /* 0x100fe20000004100 */
[----:B------:R-:W-:Y:S01]  /*9da0*/  F2FP.F16.F32.PACK_AB R18, R21, R20 ;  /* 0x000000141512723e */ /* 0x000fe200000000ff */
[----:B------:R-:W-:Y:S01]  /*9db0*/  HADD2.F32 R0, -RZ, R123.H1_H1 ;  /* 0x3000007bff007230 */ /* 0x000fe20000004100 */
[----:B------:R-:W-:Y:S01]  /*9dc0*/  F2FP.F16.F32.PACK_AB R19, R27, R22 ;  /* 0x000000161b13723e */ /* 0x000fe200000000ff */
[C---:B------:R-:W-:Y:S01]  /*9dd0*/  FMUL R51, R70.reuse, R51 ;  /* 0x0000003346337220 */ /* 0x040fe20000400000 */
[C---:B------:R-:W-:Y:S01]  /*9de0*/  FFMA R44, R73.reuse, R3, R44 ;  /* 0x00000003492c7223 */ /* 0x040fe2000000002c */
[C---:B------:R-:W-:Y:S01]  /*9df0*/  FFMA R45, R73.reuse, R2, R45 ;  /* 0x00000002492d7223 */ /* 0x040fe2000000002d */
[C---:B------:R-:W-:Y:S01]  /*9e00*/  FFMA R46, R73.reuse, R5, R46 ;  /* 0x00000005492e7223 */ /* 0x040fe2000000002e */
[----:B------:R1:W-:Y:S01]  /*9e10*/  STS.128 [R164+0x8400], R16 ;  /* 0x00840010a4007388 */ /* 0x0003e20000000c00 */
[----:B------:R-:W-:Y:S01]  /*9e20*/  FFMA R51, R73, R0, R51 ;  /* 0x0000000049337223 */ /* 0x000fe20000000033 */
[--C-:B------:R-:W-:Y:S01]  /*9e30*/  HADD2.F32 R3, -RZ, R128.reuse.H0_H0 ;  /* 0x20000080ff037230 */ /* 0x100fe20000004100 */
[----:B------:R-:W-:Y:S01]  /*9e40*/  F2FP.F16.F32.PACK_AB R24, R25, R24 ;  /* 0x000000181918723e */ /* 0x000fe200000000ff */
[----:B------:R-:W-:Y:S01]  /*9e50*/  HADD2.F32 R0, -RZ, R128.H1_H1 ;  /* 0x30000080ff007230 */ /* 0x000fe20000004100 */
[----:B------:R-:W-:Y:S01]  /*9e60*/  F2FP.F16.F32.PACK_AB R25, R31, R26 ;  /* 0x0000001a1f19723e */ /* 0x000fe200000000ff */
        /* <DEDUP_REMOVED lines=16> */
[----:B------:R-:W-:Y:S01]  /*9f70*/  FFMA R52, R73, R0, R52 ;  /* 0x0000000049347223 */ /* 0x000fe20000000034 */
[----:B------:R-:W-:Y:S01]  /*9f80*/  F2FP.F16.F32.PACK_AB R35, R43, R38 ;  /* 0x000000262b23723e */ /* 0x000fe200000000ff */
[C---:B------:R-:W-:Y:S01]  /*9f90*/  FFMA R53, R73.reuse, R2, R53 ;  /* 0x0000000249357223 */ /* 0x040fe20000000035 */
[----:B------:R-:W-:Y:S01]  /*9fa0*/  FFMA R54, R73, R3, R54 ;  /* 0x0000000349367223 */ /* 0x000fe20000000036 */
[----:B------:R-:W-:Y:S01]  /*9fb0*/  HADD2.F32 R0, -RZ, R131.H1_H1 ;  /* 0x30000083ff007230 */ /* 0x000fe20000004100 */
[----:B------:R-:W-:Y:S01]  /*9fc0*/  F2FP.F16.F32.PACK_AB R40, R41, R40 ;  /* 0x000000282928723e */ /* 0x000fe200000000ff */
[----:B------:R1:W-:Y:S01]  /*9fd0*/  STS.128 [R154+0x8400], R32 ;  /* 0x008400209a007388 */ /* 0x0003e20000000c00 */
[C---:B------:R-:W-:Y:S01]  /*9fe0*/  FMUL R59, R70.reuse, R59 ;  /* 0x0000003b463b7220 */ /* 0x040fe20000400000 */
[--C-:B------:R-:W-:Y:S01]  /*9ff0*/  HADD2.F32 R3, -RZ, R136.reuse.H0_H0 ;  /* 0x20000088ff037230 */ /* 0x100fe20000004100 */
[----:B------:R-:W-:Y:S01]  /*a000*/  F2FP.F16.F32.PACK_AB R41, R47, R42 ;  /* 0x0000002a2f29723e */ /* 0x000fe200000000ff */
[----:B------:R-:W-:Y:S01]  /*a010*/  HADD2.F32 R2, -RZ, R136.H1_H1 ;  /* 0x30000088ff027230 */ /* 0x000fe20000004100 */
[----:B------:R-:W-:Y:S01]  /*a020*/  F2FP.F16.F32.PACK_AB R42, R45, R44 ;  /* 0x0000002c2d2a723e */ /* 0x000fe200000000ff */
[--C-:B------:R-:W-:Y:S01]  /*a030*/  HADD2.F32 R5, -RZ, R137.reuse.H0_H0 ;  /* 0x20000089ff057230 */ /* 0x100fe20000004100 */
        /* <DEDUP_REMOVED lines=8> */
[----:B------:R-:W-:Y:S01]  /*a0c0*/  FFMA R58, R73, R5, R58 ;  /* 0x00000005493a7223 */ /* 0x000fe2000000003a */
[----:B------:R-:W-:Y:S01]  /*a0d0*/  HADD2.F32 R2, -RZ, R138.H1_H1 ;  /* 0x3000008aff027230 */ /* 0x000fe20000004100 */
[----:B------:R-:W-:Y:S01]  /*a0e0*/  F2FP.F16.F32.PACK_AB R48, R49, R48 ;  /* 0x000000303130723e */ /* 0x000fe200000000ff */
[--C-:B------:R-:W-:Y:S01]  /*a0f0*/  HADD2.F32 R5, -RZ, R139.reuse.H0_H0 ;  /* 0x2000008bff057230 */ /* 0x100fe20000004100 */
[----:B------:R-:W-:Y:S01]  /*a100*/  F2FP.F16.F32.PACK_AB R49, R55, R50 ;  /* 0x000000323731723e */ /* 0x000fe200000000ff */
[----:B------:R-:W-:Y:S02]  /*a110*/  HADD2.F32 R4, -RZ, R139.H1_H1 ;  /* 0x3000008bff047230 */ /* 0x000fe40000004100 */
[----:B------:R-:W-:Y:S01]  /*a120*/  FFMA R63, R73, R0, R63 ;  /* 0x00000000493f7223 */ /* 0x000fe2000000003f */
[----:B------:R-:W-:Y:S01]  /*a130*/  FMUL R67, R70, R67 ;  /* 0x0000004346437220 */ /* 0x000fe20000400000 */
[----:B------:R-:W-:Y:S01]  /*a140*/  F2FP.F16.F32.PACK_AB R50, R53, R52 ;  /* 0x000000343532723e */ /* 0x000fe200000000ff */
[----:B------:R-:W-:Y:S01]  /*a150*/  FFMA R60, R73, R3, R60 ;  /* 0x00000003493c7223 */ /* 0x000fe2000000003c */
[----:B------:R-:W-:Y:S01]  /*a160*/  F2FP.F16.F32.PACK_AB R51, R59, R54 ;  /* 0x000000363b33723e */ /* 0x000fe200000000ff */
[C---:B------:R-:W-:Y:S01]  /*a170*/  FFMA R61, R73.reuse, R2, R61 ;  /* 0x00000002493d7223 */ /* 0x040fe2000000003d */
[C---:B------:R-:W-:Y:S01]  /*a180*/  FFMA R62, R73.reuse, R5, R62 ;  /* 0x00000005493e7223 */ /* 0x040fe2000000003e */
[----:B------:R-:W-:Y:S01]  /*a190*/  FFMA R67, R73, R4, R67 ;  /* 0x0000000449437223 */ /* 0x000fe20000000043 */
[----:B------:R-:W-:Y:S01]  /*a1a0*/  F2FP.F16.F32.PACK_AB R56, R57, R56 ;  /* 0x000000383938723e */ /* 0x000fe200000000ff */
[----:B------:R1:W-:Y:S01]  /*a1b0*/  STS.128 [R153+0x8400], R48 ;  /* 0x0084003099007388 */ /* 0x0003e20000000c00 */
[----:B------:R-:W-:Y:S02]  /*a1c0*/  F2FP.F16.F32.PACK_AB R57, R63, R58 ;  /* 0x0000003a3f39723e */ /* 0x000fe400000000ff */
        /* <DEDUP_REMOVED lines=23> */
.L_x_133:
[----:B------:R-:W-:Y:S05]  /*a340*/  BSYNC.RECONVERGENT B0 ;  /* 0x0000000000007941 */ /* 0x000fea0003800200 */
.L_x_132:
        /* <DEDUP_REMOVED lines=21> */
.L_x_137:
[----:B------:R-:W-:Y:S05]  /*a4a0*/  BSYNC B0 ;  /* 0x0000000000007941 */ /* 0x000fea0003800000 */
.L_x_136:
[----:B------:R-:W-:Y:S11]  /*a4b0*/  ISETP.NE.AND P0, PT, R86, RZ, PT ;  /* 0x000000ff5600720c */ /* 0x000ff60003f05270 */
[----:B------:R-:W-:Y:S02]  /*a4c0*/  @!UPT UIADD3 URZ, UPT, UPT, URZ, URZ, URZ ;  /* 0x000000fffffff290 */ /* 0x000fe4000fffe0ff */
[----:B------:R3:W4:Y:S01]  /*a4d0*/  @P0 LDS.128 R80, [R78+UR44+0x400] ;  /* 0x0004002c4e500984 */ /* 0x0007220008000c00 */
[----:B--2---:R-:W-:Y:S01]  /*a4e0*/  @P0 IMAD.IADD R0, R85, 0x1, R2 ;  /* 0x0000000155000824 */ /* 0x004fe200078e0202 */
        /* <DEDUP_REMOVED lines=10> */
.L_x_135:
[----:B------:R-:W-:Y:S05]  /*a590*/  BSYNC B1 ;  /* 0x0000000000017941 */ /* 0x000fea0003800000 */
.L_x_134:
        /* <DEDUP_REMOVED lines=8> */
[----:B-1----:R-:W-:Y:S02]  /*a620*/  IMAD.MOV.U32 R8, RZ, RZ, 0x192 ;  /* 0x00000192ff087424 */ /* 0x002fe400078e00ff */
[----:B------:R-:W-:Y:S01]  /*a630*/  IMAD.MOV.U32 R13, RZ, RZ, RZ ;  /* 0x000000ffff0d7224 */ /* 0x000fe200078e00ff */
[----:B------:R-:W1:Y:S01]  /*a640*/  LDCU.64 UR6, c[0x4][0x78] ;  /* 0x01000f00ff0677ac */ /* 0x000e620008000a00 */
[----:B------:R-:W2:Y:S01]  /*a650*/  LDC.64 R2, c[0x4][R3] ;  /* 0x0100000003027b82 */ /* 0x000ea20000000a00 */
[----:B------:R-:W5:Y:S01]  /*a660*/  LDCU.64 UR4, c[0x4][0x10] ;  /* 0x01000200ff0477ac */ /* 0x000f620008000a00 */
[----:B---3--:R-:W-:Y:S01]  /*a670*/  MOV R5, UR9 ;  /* 0x0000000900057c02 */ /* 0x008fe20008000f00 */
[----:B------:R-:W-:Y:S01]  /*a680*/  IMAD.U32 R4, RZ, RZ, UR8 ;  /* 0x00000008ff047e24 */ /* 0x000fe2000f8e00ff */
[----:B-1----:R-:W-:Y:S01]  /*a690*/  MOV R7, UR7 ;  /* 0x0000000700077c02 */ /* 0x002fe20008000f00 */
[----:B------:R-:W-:Y:S01]  /*a6a0*/  IMAD.U32 R6, RZ, RZ, UR6 ;  /* 0x00000006ff067e24 */ /* 0x000fe2000f8e00ff */
[----:B-----5:R-:W-:Y:S01]  /*a6b0*/  MOV R11, UR5 ;  /* 0x00000005000b7c02 */ /* 0x020fe20008000f00 */
[----:B------:R-:W-:Y:S02]  /*a6c0*/  IMAD.U32 R10, RZ, RZ, UR4 ;  /* 0x00000004ff0a7e24 */ /* 0x000fe4000f8e00ff */
[----:B------:R-:W-:Y:S07]  /*a6d0*/  LEPC R20, `(.L_x_139) ;  /* 0x000000001014794e */ /* 0x000fee0000000000 */
[----:B--2-4-:R-:W-:Y:S05]  /*a6e0*/  CALL.ABS.NOINC R2 ;  /* 0x0000000002007343 */ /* 0x014fea0003c00000 */
.L_x_139:
[----:B------:R-:W-:Y:S01]  /*a6f0*/  ISETP.NE.AND P0, PT, R160, RZ, PT ;  /* 0x000000ffa000720c */ /* 0x000fe20003f05270 */
[----:B------:R-:W-:Y:S05]  /*a700*/  WARPSYNC.ALL ;  /* 0x0000000000007948 */ /* 0x000fea0003800000 */
[----:B------:R-:W-:Y:S01]  /*a710*/  R2UR UR4, R71 ;  /* 0x00000000470472ca */ /* 0x000fe200000e0000 */
[--C-:B----4-:R-:W-:Y:S01]  /*a720*/  HADD2.F32 R72, -RZ, R80.reuse.H0_H0 ;  /* 0x20000050ff487230 */ /* 0x110fe20000004100 */
[----:B------:R-:W-:Y:S01]  /*a730*/  IADD3 R166, PT, PT, R166, 0xd0, RZ ;  /* 0x000000d0a6a67810 */ /* 0x000fe20007ffe0ff */
[----:B------:R-:W-:Y:S01]  /*a740*/  HADD2.F32 R74, -RZ, R80.H1_H1 ;  /* 0x30000050ff4a7230 */ /* 0x000fe20000004100 */
[----:B------:R-:W-:Y:S01]  /*a750*/  BSSY.RECONVERGENT B0, `(.L_x_140) ;  /* 0x00000fd000007945 */ /* 0x000fe20003800200 */
[--C-:B------:R-:W-:Y:S01]  /*a760*/  HADD2.F32 R75, -RZ, R81.reuse.H0_H0 ;  /* 0x20000051ff4b7230 */ /* 0x100fe20000004100 */
[----:B------:R-:W-:Y:S01]  /*a770*/  LOP3.LUT R166, R166, 0xfefffff8, RZ, 0xc0, !PT ;  /* 0xfefffff8a6a67812 */ /* 0x000fe200078ec0ff */
[----:B------:R-:W-:Y:S02]  /*a780*/  HADD2.F32 R76, -RZ, R81.H1_H1 ;  /* 0x30000051ff4c7230 */ /* 0x000fe40000004100 */
[--C-:B------:R-:W-:Y:S02]  /*a790*/  HADD2.F32 R77, -RZ, R82.reuse.H0_H0 ;  /* 0x20000052ff4d7230 */ /* 0x100fe40000004100 */
[----:B------:R-:W-:Y:S02]  /*a7a0*/  HADD2.F32 R78, -RZ, R82.H1_H1 ;  /* 0x30000052ff4e7230 */ /* 0x000fe40000004100 */
[----:B-1----:R-:W1:Y:S01]  /*a7b0*/  LDTM.x64 R4, tmem[UR4+0xc0] ;  /* 0x0000c004000479ee */ /* 0x002e620008340000 */
[----:B------:R-:W-:Y:S01]  /*a7c0*/  NOP ;  /* 0x0000000000007918 */ /* 0x000fe20000000000 */
[----:B-1----:R1:W-:Y:S01]  /*a7d0*/  SYNCS.ARRIVE.TRANS64.RED.A1T0 RZ, [R166+URZ], RZ ;  /* 0x000000ffa6ff79a7 */ /* 0x0023e200081004ff */
[--C-:B------:R-:W-:Y:S02]  /*a7e0*/  HADD2.F32 R79, -RZ, R83.reuse.H0_H0 ;  /* 0x20000053ff4f7230 */ /* 0x100fe40000004100 */
[----:B------:R-:W-:Y:S02]  /*a7f0*/  HADD2.F32 R80, -RZ, R83.H1_H1 ;  /* 0x30000053ff507230 */ /* 0x000fe40000004100 */
[--C-:B--2---:R-:W-:Y:S02]  /*a800*/  HADD2.F32 R81, -RZ, R88.reuse.H0_H0 ;  /* 0x20000058ff517230 */ /* 0x104fe40000004100 */
[----:B------:R-:W-:Y:S02]  /*a810*/  HADD2.F32 R83, -RZ, R88.H1_H1 ;  /* 0x30000058ff537230 */ /* 0x000fe40000004100 */
[--C-:B------:R-:W-:Y:S02]  /*a820*/  HADD2.F32 R82, -RZ, R89.reuse.H0_H0 ;  /* 0x20000059ff527230 */ /* 0x100fe40000004100 */
[----:B------:R-:W-:Y:S02]  /*a830*/  HADD2.F32 R84, -RZ, R89.H1_H1 ;  /* 0x30000059ff547230 */ /* 0x000fe40000004100 */
[--C-:B------:R-:W-:Y:S02]  /*a840*/  HADD2.F32 R85, -RZ, R90.reuse.H0_H0 ;  /* 0x2000005aff557230 */ /* 0x100fe40000004100 */
[----:B------:R-:W-:Y:S02]  /*a850*/  HADD2.F32 R86, -RZ, R90.H1_H1 ;  /* 0x3000005aff567230 */ /* 0x000fe40000004100 */
[--C-:B------:R-:W-:Y:S02]  /*a860*/  HADD2.F32 R87, -RZ, R91.reuse.H0_H0 ;  /* 0x2000005bff577230 */ /* 0x100fe40000004100 */
[----:B------:R-:W-:Y:S02]  /*a870*/  HADD2.F32 R88, -RZ, R91.H1_H1 ;  /* 0x3000005bff587230 */ /* 0x000fe40000004100 */
[--C-:B------:R-:W-:Y:S02]  /*a880*/  HADD2.F32 R89, -RZ, R96.reuse.H0_H0 ;  /* 0x20000060ff597230 */ /* 0x100fe40000004100 */
[C---:B------:R-:W-:Y:S01]  /*a890*/  FMUL R4, R70.reuse, R4 ;  /* 0x0000000446047220 */ /* 0x040fe20000400000 */
[C---:B------:R-:W-:Y:S01]  /*a8a0*/  FMUL R5, R70.reuse, R5 ;  /* 0x0000000546057220 */ /* 0x040fe20000400000 */
[C---:B------:R-:W-:Y:S01]  /*a8b0*/  FMUL R6, R70.reuse, R6 ;  /* 0x0000000646067220 */ /* 0x040fe20000400000 */
[C---:B------:R-:W-:Y:S01]  /*a8c0*/  FMUL R7, R70.reuse, R7 ;  /* 0x0000000746077220 */ /* 0x040fe20000400000 */
[C---:B------:R-:W-:Y:S01]  /*a8d0*/  FFMA R4, R73.reuse, R72, R4 ;  /* 0x0000004849047223 */ /* 0x040fe20000000004 */
[C---:B------:R-:W-:Y:S01]  /*a8e0*/  FFMA R5, R73.reuse, R74, R5 ;  /* 0x0000004a49057223 */ /* 0x040fe20000000005 */
[C---:B------:R-:W-:Y:S01]  /*a8f0*/  FFMA R6, R73.reuse, R75, R6 ;  /* 0x0000004b49067223 */ /* 0x040fe20000000006 */
[----:B------:R-:W-:Y:S01]  /*a900*/  FFMA R7, R73, R76, R7 ;  /* 0x0000004c49077223 */ /* 0x000fe20000000007 */
[C---:B------:R-:W-:Y:S01]  /*a910*/  FMUL R8, R70.reuse, R8 ;  /* 0x0000000846087220 */ /* 0x040fe20000400000 */
[C---:B------:R-:W-:Y:S01]  /*a920*/  FMUL R9, R70.reuse, R9 ;  /* 0x0000000946097220 */ /* 0x040fe20000400000 */
[----:B------:R-:W-:Y:S01]  /*a930*/  F2FP.F16.F32.PACK_AB R4, R5, R4 ;  /* 0x000000040504723e */ /* 0x000fe200000000ff */
[C---:B------:R-:W-:Y:S01]  /*a940*/  FMUL R10, R70.reuse, R10 ;  /* 0x0000000a460a7220 */ /* 0x040fe20000400000 */
[----:B------:R-:W-:Y:S01]  /*a950*/  F2FP.F16.F32.PACK_AB R5, R7, R6 ;  /* 0x000000060705723e */ /* 0x000fe200000000ff */
[C---:B------:R-:W-:Y:S01]  /*a960*/  FFMA R8, R73.reuse, R77, R8 ;  /* 0x0000004d49087223 */ /* 0x040fe20000000008 */
[C---:B------:R-:W-:Y:S01]  /*a970*/  FFMA R9, R73.reuse, R78, R9 ;  /* 0x0000004e49097223 */ /* 0x040fe20000000009 */
[----:B------:R-:W-:Y:S01]  /*a980*/  FFMA R10, R73, R79, R10 ;  /* 0x0000004f490a7223 */ /* 0x000fe2000000000a */
[C---:B------:R-:W-:Y:S01]  /*a990*/  FMUL R11, R70.reuse, R11 ;  /* 0x0000000b460b7220 */ /* 0x040fe20000400000 */
[C---:B------:R-:W-:Y:S01]  /*a9a0*/  FMUL R0, R70.reuse, R12 ;  /* 0x0000000c46007220 */ /* 0x040fe20000400000 */
[C---:B------:R-:W-:Y:S01]  /*a9b0*/  FMUL R2, R70.reuse, R13 ;  /* 0x0000000d46027220 */ /* 0x040fe20000400000 */
[----:B------:R-:W-:Y:S01]  /*a9c0*/  F2FP.F16.F32.PACK_AB R6, R9, R8 ;  /* 0x000000080906723e */ /* 0x000fe200000000ff */
[C---:B------:R-:W-:Y:S01]  /*a9d0*/  FFMA R11, R73.reuse, R80, R11 ;  /* 0x00000050490b7223 */ /* 0x040fe2000000000b */
[C---:B------:R-:W-:Y:S01]  /*a9e0*/  FFMA R0, R73.reuse, R81, R0 ;  /* 0x0000005149007223 */ /* 0x040fe20000000000 */
[----:B------:R-:W-:Y:S01]  /*a9f0*/  FFMA R2, R73, R83, R2 ;  /* 0x0000005349027223 */ /* 0x000fe20000000002 */
[C---:B------:R-:W-:Y:S01]  /*aa00*/  FMUL R3, R70.reuse, R14 ;  /* 0x0000000e46037220 */ /* 0x040fe20000400000 */
[C---:B------:R-:W-:Y:S01]  /*aa10*/  FMUL R15, R70.reuse, R15 ;  /* 0x0000000f460f7220 */ /* 0x040fe20000400000 */
[----:B------:R-:W-:Y:S01]  /*aa20*/  F2FP.F16.F32.PACK_AB R7, R11, R10 ;  /* 0x0000000a0b07723e */ /* 0x000fe200000000ff */
[----:B------:R-:W-:Y:S01]  /*aa30*/  FMUL R12, R70, R16 ;  /* 0x00000010460c7220 */ /* 0x000fe20000400000 */
[----:B------:R-:W-:Y:S01]  /*aa40*/  F2FP.F16.F32.PACK_AB R8, R2, R0 ;  /* 0x000000000208723e */ /* 0x000fe200000000ff */
[C---:B------:R-:W-:Y:S01]  /*aa50*/  FFMA R3, R73.reuse, R82, R3 ;  /* 0x0000005249037223 */ /* 0x040fe20000000003 */
[C---:B------:R-:W-:Y:S01]  /*aa60*/  FFMA R15, R73.reuse, R84, R15 ;  /* 0x00000054490f7223 */ /* 0x040fe2000000000f */
[----:B------:R1:W-:Y:S01]  /*aa70*/  STS.128 [R165+UR44+0xc400], R4 ;  /* 0x00c40004a5007988 */ /* 0x0003e20008000c2c */
[----:B------:R-:W-:Y:S01]  /*aa80*/  FFMA R12, R73, R85, R12 ;  /* 0x00000055490c7223 */ /* 0x000fe2000000000c */
[C---:B------:R-:W-:Y:S01]  /*aa90*/  FMUL R13, R70.reuse, R17 ;  /* 0x00000011460d7220 */ /* 0x040fe20000400000 */
[C---:B------:R-:W-:Y:S01]  /*aaa0*/  FMUL R14, R70.reuse, R18 ;  /* 0x00000012460e7220 */ /* 0x040fe20000400000 */
[----:B------:R-:W-:Y:S01]  /*aab0*/  F2FP.F16.F32.PACK_AB R9, R15, R3 ;  /* 0x000000030f09723e */ /* 0x000fe200000000ff */
[C---:B------:R-:W-:Y:S01]  /*aac0*/  FMUL R19, R70.reuse, R19 ;  /* 0x0000001346137220 */ /* 0x040fe20000400000 */
[C---:B------:R-:W-:Y:S01]  /*aad0*/  FFMA R13, R73.reuse, R86, R13 ;  /* 0x00000056490d7223 */ /* 0x040fe2000000000d */
[C---:B------:R-:W-:Y:S01]  /*aae0*/  FFMA R14, R73.reuse, R87, R14 ;  /* 0x00000057490e7223 */ /* 0x040fe2000000000e */
[----:B------:R-:W-:Y:S02]  /*aaf0*/  HADD2.F32 R90, -RZ, R96.H1_H1 ;  /* 0x30000060ff5a7230 */ /* 0x000fe40000004100 */
[----:B------:R-:W-:Y:S01]  /*ab00*/  FFMA R19, R73, R88, R19 ;  /* 0x0000005849137223 */ /* 0x000fe20000000013 */
[C---:B------:R-:W-:Y:S01]  /*ab10*/  FMUL R16, R70.reuse, R20 ;  /* 0x0000001446107220 */ /* 0x040fe20000400000 */
[----:B------:R-:W-:Y:S01]  /*ab20*/  F2FP.F16.F32.PACK_AB R10, R13, R12 ;  /* 0x0000000c0d0a723e */ /* 0x000fe200000000ff */
[--C-:B------:R-:W-:Y:S02]  /*ab30*/  HADD2.F32 R91, -RZ, R97.reuse.H0_H0 ;  /* 0x20000061ff5b7230 */ /* 0x100fe40000004100 */
[C---:B------:R-:W-:Y:S01]  /*ab40*/  FMUL R17, R70.reuse, R21 ;  /* 0x0000001546117220 */ /* 0x040fe20000400000 */
[----:B------:R-:W-:Y:S01]  /*ab50*/  F2FP.F16.F32.PACK_AB R11, R19, R14 ;  /* 0x0000000e130b723e */ /* 0x000fe200000000ff */
[C---:B------:R-:W-:Y:S01]  /*ab60*/  FFMA R16, R73.reuse, R89, R16 ;  /* 0x0000005949107223 */ /* 0x040fe20000000010 */
[----:B------:R-:W-:Y:S02]  /*ab70*/  HADD2.F32 R92, -RZ, R97.H1_H1 ;  /* 0x30000061ff5c7230 */ /* 0x000fe40000004100 */
[----:B------:R-:W-:Y:S01]  /*ab80*/  FFMA R17, R73, R90, R17 ;  /* 0x0000005a49117223 */ /* 0x000fe20000000011 */
[C---:B------:R-:W-:Y:S01]  /*ab90*/  FMUL R18, R70.reuse, R22 ;  /* 0x0000001646127220 */ /* 0x040fe20000400000 */
[----:B------:R1:W-:Y:S01]  /*aba0*/  STS.128 [R167+0xc400], R8 ;  /* 0x00c40008a7007388 */ /* 0x0003e20000000c00 */
[--C-:B------:R-:W-:Y:S02]  /*abb0*/  HADD2.F32 R93, -RZ, R98.reuse.H0_H0 ;  /* 0x20000062ff5d7230 */ /* 0x100fe40000004100 */
[C---:B------:R-:W-:Y:S01]  /*abc0*/  FMUL R23, R70.reuse, R23 ;  /* 0x0000001746177220 */ /* 0x040fe20000400000 */
[----:B------:R-:W-:Y:S01]  /*abd0*/  F2FP.F16.F32.PACK_AB R16, R17, R16 ;  /* 0x000000101110723e */ /* 0x000fe200000000ff */
[C---:B------:R-:W-:Y:S01]  /*abe0*/  FFMA R18, R73.reuse, R91, R18 ;  /* 0x0000005b49127223 */ /* 0x040fe20000000012 */
[----:B------:R-:W-:Y:S02]  /*abf0*/  HADD2.F32 R94, -RZ, R98.H1_H1 ;  /* 0x30000062ff5e7230 */ /* 0x000fe40000004100 */
[----:B------:R-:W-:Y:S01]  /*ac00*/  FFMA R23, R73, R92, R23 ;  /* 0x0000005c49177223 */ /* 0x000fe20000000017 */
[C---:B------:R-:W-:Y:S01]  /*ac10*/  FMUL R20, R70.reuse, R24 ;  /* 0x0000001846147220 */ /* 0x040fe20000400000 */
[--C-:B------:R-:W-:Y:S02]  /*ac20*/  HADD2.F32 R95, -RZ, R99.reuse.H0_H0 ;  /* 0x20000063ff5f7230 */ /* 0x100fe40000004100 */
[C---:B------:R-:W-:Y:S01]  /*ac30*/  FMUL R21, R70.reuse, R25 ;  /* 0x0000001946157220 */ /* 0x040fe20000400000 */
[----:B------:R-:W-:Y:S01]  /*ac40*/  HADD2.F32 R96, -RZ, R99.H1_H1 ;  /* 0x30000063ff607230 */ /* 0x000fe20000004100 */
[----:B------:R-:W-:Y:S01]  /*ac50*/  F2FP.F16.F32.PACK_AB R17, R23, R18 ;  /* 0x000000121711723e */ /* 0x000fe200000000ff */
[C---:B------:R-:W-:Y:S01]  /*ac60*/  FFMA R20, R73.reuse, R93, R20 ;  /* 0x0000005d49147223 */ /* 0x040fe20000000014 */
        /* <DEDUP_REMOVED lines=16> */
[--C-:B------:R-:W-:Y:S01]  /*ad70*/  HADD2.F32 R101, -RZ, R106.reuse.H0_H0 ;  /* 0x2000006aff657230 */ /* 0x100fe20000004100 */
[----:B------:R1:W-:Y:S01]  /*ad80*/  STS.128 [R164+0xc400], R16 ;  /* 0x00c40010a4007388 */ /* 0x0003e20000000c00 */
        /* <DEDUP_REMOVED lines=69> */
[C---:B------:R-:W-:Y:S01]  /*b1e0*/  FFMA R45, R73.reuse, R118, R45 ;  /* 0x00000076492d7223 */ /* 0x040fe2000000002d */
[C---:B------:R-:W-:Y:S01]  /*b1f0*/  FMUL R46, R70.reuse, R50 ;  /* 0x00000032462e7220 */ /* 0x040fe20000400000 */
[--C-:B------:R-:W-:Y:S02]  /*b200*/  HADD2.F32 R121, -RZ, R128.reuse.H0_H0 ;  /* 0x20000080ff797230 */ /* 0x100fe40000004100 */
[C---:B------:R-:W-:Y:S01]  /*b210*/  FMUL R51, R70.reuse, R51 ;  /* 0x0000003346337220 */ /* 0x040fe20000400000 */
[----:B------:R-:W-:Y:S02]  /*b220*/  HADD2.F32 R122, -RZ, R128.H1_H1 ;  /* 0x30000080ff7a7230 */ /* 0x000fe40000004100 */
[C---:B------:R-:W-:Y:S01]  /*b230*/  FMUL R48, R70.reuse, R52 ;  /* 0x0000003446307220 */ /* 0x040fe20000400000 */
[--C-:B------:R-:W-:Y:S02]  /*b240*/  HADD2.F32 R123, -RZ, R129.reuse.H0_H0 ;  /* 0x20000081ff7b7230 */ /* 0x100fe40000004100 */
[C---:B------:R-:W-:Y:S01]  /*b250*/  FMUL R49, R70.reuse, R53 ;  /* 0x0000003546317220 */ /* 0x040fe20000400000 */
[C---:B------:R-:W-:Y:S01]  /*b260*/  FFMA R46, R73.reuse, R119, R46 ;  /* 0x00000077492e7223 */ /* 0x040fe2000000002e */
[----:B------:R-:W-:Y:S02]  /*b270*/  HADD2.F32 R124, -RZ, R129.H1_H1 ;  /* 0x30000081ff7c7230 */ /* 0x000fe40000004100 */
[C---:B------:R-:W-:Y:S01]  /*b280*/  FMUL R50, R70.reuse, R54 ;  /* 0x0000003646327220 */ /* 0x040fe20000400000 */
[C---:B------:R-:W-:Y:S01]  /*b290*/  FFMA R51, R73.reuse, R120, R51 ;  /* 0x0000007849337223 */ /* 0x040fe20000000033 */
        /* <DEDUP_REMOVED lines=11> */
[----:B------:R-:W-:Y:S01]  /*b350*/  FFMA R55, R73, R124, R55 ;  /* 0x0000007c49377223 */ /* 0x000fe20000000037 */
[--C-:B------:R-:W-:Y:S02]  /*b360*/  HADD2.F32 R129, -RZ, R136.reuse.H0_H0 ;  /* 0x20000088ff817230 */ /* 0x100fe40000004100 */
[C---:B------:R-:W-:Y:S01]  /*b370*/  FMUL R59, R70.reuse, R59 ;  /* 0x0000003b463b7220 */ /* 0x040fe20000400000 */
[----:B------:R-:W-:Y:S01]  /*b380*/  F2FP.F16.F32.PACK_AB R42, R45, R44 ;  /* 0x0000002c2d2a723e */ /* 0x000fe200000000ff */
[----:B------:R-:W-:Y:S01]  /*b390*/  FFMA R52, R73, R125, R52 ;  /* 0x0000007d49347223 */ /* 0x000fe20000000034 */
[----:B------:R-:W-:Y:S01]  /*b3a0*/  F2FP.F16.F32.PACK_AB R43, R51, R46 ;  /* 0x0000002e332b723e */ /* 0x000fe200000000ff */
[----:B------:R-:W-:Y:S02]  /*b3b0*/  HADD2.F32 R130, -RZ, R136.H1_H1 ;  /* 0x30000088ff827230 */ /* 0x000fe40000004100 */
[C---:B------:R-:W-:Y:S01]  /*b3c0*/  FMUL R56, R70.reuse, R60 ;  /* 0x0000003c46387220 */ /* 0x040fe20000400000 */
[C---:B------:R-:W-:Y:S01]  /*b3d0*/  FFMA R53, R73.reuse, R126, R53 ;  /* 0x0000007e49357223 */ /* 0x040fe20000000035 */
[--C-:B------:R-:W-:Y:S01]  /*b3e0*/  HADD2.F32 R131, -RZ, R137.reuse.H0_H0 ;  /* 0x20000089ff837230 */ /* 0x100fe20000004100 */
[----:B------:R1:W-:Y:S01]  /*b3f0*/  STS.128 [R170+0xc400], R40 ;  /* 0x00c40028aa007388 */ /* 0x0003e20000000c00 */
        /* <DEDUP_REMOVED lines=15> */
[----:B------:R-:W-:Y:S02]  /*b4f0*/  HADD2.F32 R136, -RZ, R139.H1_H1 ;  /* 0x3000008bff887230 */ /* 0x000fe40000004100 */
[C---:B------:R-:W-:Y:S01]  /*b500*/  FMUL R62, R70.reuse, R66 ;  /* 0x00000042463e7220 */ /* 0x040fe20000400000 */
[----:B------:R-:W-:Y:S01]  /*b510*/  F2FP.F16.F32.PACK_AB R49, R55, R50 ;  /* 0x000000323731723e */ /* 0x000fe200000000ff */
        /* <DEDUP_REMOVED lines=32> */
.L_x_141:
[----:B------:R-:W-:Y:S05]  /*b720*/  BSYNC.RECONVERGENT B0 ;  /* 0x0000000000007941 */ /* 0x000fea0003800200 */
.L_x_140:
[----:B------:R-:W-:Y:S01]  /*b730*/  BAR.SYNC.DEFER_BLOCKING 0x1, 0x80 ;  /* 0x0042000000007b1d */ /* 0x000fe20000010000 */
[----:B------:R-:W-:Y:S01]  /*b740*/  UISETP.NE.AND UP0, UPT, UR52, -0x4, UPT ;  /* 0xfffffffc3400788c */ /* 0x000fe2000bf05270 */
[----:B------:R-:W-:Y:S08]  /*b750*/  IADD3 R68, PT, PT, R68, 0x1, RZ ;  /* 0x0000000144447810 */ /* 0x000ff00007ffe0ff */
[----:B------:R-:W-:Y:S05]  /*b760*/  BRA.U !UP0, `(.L_x_142) ;  /* 0x0000000108287547 */ /* 0x000fea000b800000 */
[----:B------:R-:W-:Y:S01]  /*b770*/  ISETP.NE.AND P0, PT, R163, RZ, PT ;  /* 0x000000ffa300720c */ /* 0x000fe20003f05270 */
[----:B------:R-:W-:Y:S01]  /*b780*/  IMAD.U32 R3, RZ, RZ, UR46 ;  /* 0x0000002eff037e24 */ /* 0x000fe2000f8e00ff */
[----:B------:R-:W-:Y:S01]  /*b790*/  UIADD3 UR4, UPT, UPT, UR46, 0x1, URZ ;  /* 0x000000012e047890 */ /* 0x000fe2000fffe0ff */
[----:B------:R-:W-:Y:S03]  /*b7a0*/  IMAD.U32 R0, RZ, RZ, UR47 ;  /* 0x0000002fff007e24 */ /* 0x000fe6000f8e00ff */
[----:B------:R-:W-:Y:S04]  /*b7b0*/  UISETP.NE.AND UP0, UPT, UR4, 0x4, UPT ;  /* 0x000000040400788c */ /* 0x000fe8000bf05270 */
[----:B------:R-:W-:Y:S03]  /*b7c0*/  USEL UR46, UR4, URZ, UP0 ;  /* 0x000000ff042e7287 */ /* 0x000fe60008000000 */
[----:B------:R-:W-:Y:S05]  /*b7d0*/  @P0 LEA R3, R3, UR44, 0x3 ;  /* 0x0000002c03030c11 */ /* 0x000fea000f8e18ff */
[----:B------:R-:W-:Y:S05]  /*b7e0*/  @P0 VIADD R3, R3, 0x70 ;  /* 0x0000007003030836 */ /* 0x000fea0000000000 */
[----:B------:R-:W-:Y:S04]  /*b7f0*/  @P0 PRMT R0, R0, 0x654, R3 ;  /* 0x0000065400000816 */ /* 0x000fe80000000003 */
[----:B------:R2:W-:Y:S03]  /*b800*/  @P0 SYNCS.ARRIVE.TRANS64.RED.A1T0 RZ, [R0+URZ], RZ ;  /* 0x000000ff00ff09a7 */ /* 0x0005e600081004ff */
.L_x_142:
[----:B------:R-:W-:Y:S01]  /*b810*/  R2UR UR4, R148 ;  /* 0x00000000940472ca */ /* 0x000fe200000e0000 */
[----:B------:R-:W-:Y:S01]  /*b820*/  UISETP.NE.AND UP0, UPT, UR62, URZ, UPT ;  /* 0x000000ff3e00728c */ /* 0x000fe2000bf05270 */
[----:B------:R-:W-:Y:S01]  /*b830*/  ISETP.NE.AND P0, PT, R152, 0x2, PT ;  /* 0x000000029800780c */ /* 0x000fe20003f05270 */
[----:B------:R-:W-:Y:S01]  /*b840*/  UIADD3 UR20, UPT, UPT, UR37, UR63, URZ ;  /* 0x0000003f25147290 */ /* 0x000fe2000fffe0ff */
[----:B------:R-:W-:Y:S01]  /*b850*/  ISETP.NE.AND P1, PT, R68, 0x2, PT ;  /* 0x000000024400780c */ /* 0x000fe20003f25270 */
[----:B------:R-:W-:Y:S01]  /*b860*/  UIADD3 UR52, UPT, UPT, UR52, 0x4, URZ ;  /* 0x0000000434347890 */ /* 0x000fe2000fffe0ff */
[----:B--2---:R-:W-:Y:S01]  /*b870*/  SEL R0, RZ, 0x1, P0 ;  /* 0x00000001ff007807 */ /* 0x004fe20000000000 */
[----:B------:R-:W-:Y:S01]  /*b880*/  UMOV UR36, UR61 ;  /* 0x0000003d00247c82 */ /* 0x000fe20008000000 */
[----:B------:R-:W-:Y:S02]  /*b890*/  SEL R3, RZ, 0x1, P1 ;  /* 0x00000001ff037807 */ /* 0x000fe40000800000 */
[----:B------:R-:W-:Y:S02]  /*b8a0*/  LOP3.LUT R155, R155, R0, RZ, 0x3c, !PT ;  /* 0x000000009b9b7212 */ /* 0x000fe400078e3cff */
[----:B------:R-:W-:Y:S01]  /*b8b0*/  LOP3.LUT R156, R156, R3, RZ, 0x3c, !PT ;  /* 0x000000039c9c7212 */ /* 0x000fe200078e3cff */
[----:B------:R-:W-:Y:S01]  /*b8c0*/  UIADD3 UR16, UPT, UPT, UR38, UR4, URZ ;  /* 0x0000000426107290 */ /* 0x000fe2000fffe0ff */
[----:B------:R-:W-:Y:S02]  /*b8d0*/  SEL R152, R152, RZ, P0 ;  /* 0x000000ff98987207 */ /* 0x000fe40000000000 */
[----:B------:R-:W-:Y:S01]  /*b8e0*/  SEL R68, R68, RZ, P1 ;  /* 0x000000ff44447207 */ /* 0x000fe20000800000 */
[----:B------:R-:W-:Y:S08]  /*b8f0*/  BRA.U UP0, `(.L_x_143) ;  /* 0xffffff9d009c7547 */ /* 0x000ff0000b83ffff */
[----:B------:R-:W-:-:S13]  /*b900*/  R2UR UR4, R149 ;  /* 0x00000000950472ca */ /* 0x000fda00000e0000 */
[----:B------:R-:W-:-:S09]  /*b910*/  UISETP.NE.AND UP0, UPT, UR4, URZ, UPT ;  /* 0x000000ff0400728c */ /* 0x000fd2000bf05270 */
[----:B------:R-:W-:Y:S05]  /*b920*/  BRA.U !UP0, `(.L_x_144) ;  /* 0x0000000108487547 */ /* 0x000fea000b800000 */
[----:B------:R-:W2:Y:S02]  /*b930*/  LDCU.64 UR4, c[0x0][0x890] ;  /* 0x00011200ff0477ac */ /* 0x000ea40008000a00 */
[----:B--2---:R-:W-:-:S04]  /*b940*/  UISETP.NE.U32.AND UP0, UPT, UR4, URZ, UPT ;  /* 0x000000ff0400728c */ /* 0x004fc8000bf05070 */
[----:B------:R-:W-:-:S09]  /*b950*/  UISETP.NE.AND.EX UP0, UPT, UR5, URZ, UPT, UP0 ;  /* 0x000000ff0500728c */ /* 0x000fd2000bf05300 */
[----:B------:R-:W-:Y:S05]  /*b960*/  BRA.U UP0, `(.L_x_145) ;  /* 0x00000001000c7547 */ /* 0x000fea000b800000 */
[----:B------:R-:W-:-:S13]  /*b970*/  FSETP.NEU.AND P0, PT, R73, RZ, PT ;  /* 0x000000ff4900720b */ /* 0x000fda0003f0d000 */
[----:B------:R-:W-:Y:S05]  /*b980*/  @!P0 EXIT ;  /* 0x000000000000894d */ /* 0x000fea0003800000 */
[----:B------:R-:W-:Y:S05]  /*b990*/  BRA `(.L_x_144) ;  /* 0x00000000002c7947 */ /* 0x000fea0003800000 */
.L_x_145:
[----:B------:R-:W-:Y:S01]  /*b9a0*/  ISETP.NE.AND P0, PT, R151, RZ, PT ;  /* 0x000000ff9700720c */ /* 0x000fe20003f05270 */
[----:B------:R-:W-:-:S12]  /*b9b0*/  BSSY.RECONVERGENT B0, `(.L_x_144) ;  /* 0x0000009000007945 */ /* 0x000fd80003800200 */
[----:B------:R-:W-:Y:S05]  /*b9c0*/  @P0 BRA `(.L_x_146) ;  /* 0x0000000000140947 */ /* 0x000fea0003800000 */
[----:B------:R-:W2:Y:S02]  /*b9d0*/  LDCU.64 UR4, c[0x0][0x888] ;  /* 0x00011100ff0477ac */ /* 0x000ea40008000a00 */
[----:B--2---:R-:W-:-:S04]  /*b9e0*/  ISETP.NE.U32.AND P0, PT, RZ, UR4, PT ;  /* 0x00000004ff007c0c */ /* 0x004fc8000bf05070 */
[----:B------:R-:W-:-:S13]  /*b9f0*/  ISETP.NE.AND.EX P0, PT, RZ, UR5, PT, P0 ;  /* 0x00000005ff007c0c */ /* 0x000fda000bf05300 */
[----:B------:R-:W-:Y:S05]  /*ba00*/  @!P0 EXIT ;  /* 0x000000000000894d */ /* 0x000fea0003800000 */
[----:B------:R-:W-:Y:S05]  /*ba10*/  BRA `(.L_x_147) ;  /* 0x0000000000087947 */ /* 0x000fea0003800000 */
.L_x_146:
[----:B------:R-:W-:-:S13]  /*ba20*/  FSETP.NEU.AND P0, PT, R73, RZ, PT ;  /* 0x000000ff4900720b */ /* 0x000fda0003f0d000 */
[----:B------:R-:W-:Y:S05]  /*ba30*/  @!P0 EXIT ;  /* 0x000000000000894d */ /* 0x000fea0003800000 */
.L_x_147:
[----:B------:R-:W-:Y:S05]  /*ba40*/  BSYNC.RECONVERGENT B0 ;  /* 0x0000000000007941 */ /* 0x000fea0003800200 */
.L_x_144:
[----:B------:R-:W-:Y:S01]  /*ba50*/  ULEA UR4, UR46, UR44, 0x3 ;  /* 0x0000002c2e047291 */ /* 0x000fe2000f8e18ff */
[----:B------:R-:W-:-:S04]  /*ba60*/  DEPBAR.LE SB0, 0x0 ;  /* 0x000080000000791a */ /* 0x000fc80000000000 */
[----:B------:R-:W-:-:S04]  /*ba70*/  UIADD3 UR4, UPT, UPT, UR4, 0x70, URZ ;  /* 0x0000007004047890 */ /* 0x000fc8000fffe0ff */
[----:B------:R-:W-:-:S09]  /*ba80*/  UPRMT UR4, UR47, 0x654, UR4 ;  /* 0x000006542f047896 */ /* 0x000fd20008000004 */
[----:B------:R-:W-:Y:S01]  /*ba90*/  SYNCS.ARRIVE.TRANS64.RED.A1T0 RZ, [UR4], RZ ;  /* 0x000000ffffff79a7 */ /* 0x000fe20008100404 */
[----:B------:R-:W-:Y:S05]  /*baa0*/  EXIT ;  /* 0x000000000000794d */ /* 0x000fea0003800000 */
.L_x_24:
[----:B--2---:R2:W3:Y:S02]  /*bab0*/  SYNCS.PHASECHK.TRANS64.TRYWAIT P0, [R3+URZ+0xf0], R2 ;  /* 0x0000f002030075a7 */ /* 0x0044e400080011ff */
[----:B---3--:R-:W-:Y:S05]  /*bac0*/  @!P0 NANOSLEEP.SYNCS 0x989680 ;  /* 0x009896800000895d */ /* 0x008fea0003900000 */
[----:B------:R-:W3:Y:S02]  /*bad0*/  @!P0 SYNCS.PHASECHK.TRANS64 P0, [R3+URZ+0xf0], R2 ;  /* 0x0000f002030085a7 */ /* 0x000ee400080010ff */
[----:B---3--:R-:W-:Y:S05]  /*bae0*/  @!P0 BRA `(.L_x_24) ;  /* 0xfffffffc00f08947 */ /* 0x008fea000383ffff */
[----:B------:R-:W-:Y:S05]  /*baf0*/  BRA `(.L_x_148) ;  /* 0xffffff5c00c07947 */ /* 0x000fea000383ffff */
.L_x_27:
[----:B-1----:R-:W-:-:S07]  /*bb00*/  MOV R0, UR33 ;  /* 0x0000002100007c02 */ /* 0x002fce0008000f00 */
.L_x_149:
[----:B-1----:R1:W2:Y:S02]  /*bb10*/  SYNCS.PHASECHK.TRANS64.TRYWAIT P0, [R0+URZ+0x28], R3 ;  /* 0x00002803000075a7 */ /* 0x0022a400080011ff */
[----:B--2---:R-:W-:Y:S05]  /*bb20*/  @!P0 NANOSLEEP.SYNCS 0x989680 ;  /* 0x009896800000895d */ /* 0x004fea0003900000 */
[----:B------:R-:W2:Y:S02]  /*bb30*/  @!P0 SYNCS.PHASECHK.TRANS64 P0, [R0+URZ+0x28], R3 ;  /* 0x00002803000085a7 */ /* 0x000ea400080010ff */
[----:B--2---:R-:W-:Y:S05]  /*bb40*/  @!P0 BRA `(.L_x_149) ;  /* 0xfffffffc00f08947 */ /* 0x004fea000383ffff */
[----:B------:R-:W-:Y:S05]  /*bb50*/  BRA `(.L_x_26) ;  /* 0xffffff6000187947 */ /* 0x000fea000383ffff */
.L_x_34:
[----:B-1----:R-:W-:-:S07]  /*bb60*/  MOV R0, UR17 ;  /* 0x0000001100007c02 */ /* 0x002fce0008000f00 */
.L_x_150:
[----:B-1----:R1:W2:Y:S02]  /*bb70*/  SYNCS.PHASECHK.TRANS64.TRYWAIT P0, [R0+URZ+0x28], R3 ;  /* 0x00002803000075a7 */ /* 0x0022a400080011ff */
[----:B--2---:R-:W-:Y:S05]  /*bb80*/  @!P0 NANOSLEEP.SYNCS 0x989680 ;  /* 0x009896800000895d */ /* 0x004fea0003900000 */
[----:B------:R-:W2:Y:S02]  /*bb90*/  @!P0 SYNCS.PHASECHK.TRANS64 P0, [R0+URZ+0x28], R3 ;  /* 0x00002803000085a7 */ /* 0x000ea400080010ff */
[----:B--2---:R-:W-:Y:S05]  /*bba0*/  @!P0 BRA `(.L_x_150) ;  /* 0xfffffffc00f08947 */ /* 0x004fea000383ffff */
[----:B------:R-:W-:Y:S05]  /*bbb0*/  BRA `(.L_x_33) ;  /* 0xffffff6000d87947 */ /* 0x000fea000383ffff */
.L_x_39:
[----:B-1----:R1:W2:Y:S02]  /*bbc0*/  SYNCS.PHASECHK.TRANS64.TRYWAIT P0, [R3+URZ+0xa0], R0 ;  /* 0x0000a000030075a7 */ /* 0x0022a400080011ff */
[----:B--2---:R-:W-:Y:S05]  /*bbd0*/  @!P0 NANOSLEEP.SYNCS 0x989680 ;  /* 0x009896800000895d */ /* 0x004fea0003900000 */
[----:B------:R-:W2:Y:S02]  /*bbe0*/  @!P0 SYNCS.PHASECHK.TRANS64 P0, [R3+URZ+0xa0], R0 ;  /* 0x0000a000030085a7 */ /* 0x000ea400080010ff */
[----:B--2---:R-:W-:Y:S05]  /*bbf0*/  @!P0 BRA `(.L_x_39) ;  /* 0xfffffffc00f08947 */ /* 0x004fea000383ffff */
[----:B------:R-:W-:Y:S05]  /*bc00*/  BRA `(.L_x_151) ;  /* 0xffffff6400807947 */ /* 0x000fea000383ffff */
.L_x_43:
[----:B-1----:R-:W-:-:S07]  /*bc10*/  MOV R0, UR4 ;  /* 0x0000000400007c02 */ /* 0x002fce0008000f00 */
.L_x_152:
[----:B-1----:R1:W2:Y:S02]  /*bc20*/  SYNCS.PHASECHK.TRANS64.TRYWAIT P0, [R0+URZ], R3 ;  /* 0x00000003000075a7 */ /* 0x0022a400080011ff */
[----:B--2---:R-:W-:Y:S05]  /*bc30*/  @!P0 NANOSLEEP.SYNCS 0x989680 ;  /* 0x009896800000895d */ /* 0x004fea0003900000 */
[----:B------:R-:W2:Y:S02]  /*bc40*/  @!P0 SYNCS.PHASECHK.TRANS64 P0, [R0+URZ], R3 ;  /* 0x00000003000085a7 */ /* 0x000ea400080010ff */
[----:B--2---:R-:W-:Y:S05]  /*bc50*/  @!P0 BRA `(.L_x_152) ;  /* 0xfffffffc00f08947 */ /* 0x004fea000383ffff */
[----:B------:R-:W-:Y:S05]  /*bc60*/  BRA `(.L_x_153) ;  /* 0xffffff6c00287947 */ /* 0x000fea000383ffff */
.L_x_44:
[----:B------:R-:W-:-:S07]  /*bc70*/  MOV R0, UR5 ;  /* 0x0000000500007c02 */ /* 0x000fce0008000f00 */
.L_x_154:
[----:B-1----:R1:W2:Y:S02]  /*bc80*/  SYNCS.PHASECHK.TRANS64.TRYWAIT P0, [R0+URZ], R3 ;  /* 0x00000003000075a7 */ /* 0x0022a400080011ff */
[----:B--2---:R-:W-:Y:S05]  /*bc90*/  @!P0 NANOSLEEP.SYNCS 0x989680 ;  /* 0x009896800000895d */ /* 0x004fea0003900000 */
[----:B------:R-:W2:Y:S02]  /*bca0*/  @!P0 SYNCS.PHASECHK.TRANS64 P0, [R0+URZ], R3 ;  /* 0x00000003000085a7 */ /* 0x000ea400080010ff */
[----:B--2---:R-:W-:Y:S05]  /*bcb0*/  @!P0 BRA `(.L_x_154) ;  /* 0xfffffffc00f08947 */ /* 0x004fea000383ffff */
[----:B------:R-:W-:Y:S05]  /*bcc0*/  BRA `(.L_x_155) ;  /* 0xffffff6c00347947 */ /* 0x000fea000383ffff */
.L_x_45:
[----:B------:R-:W-:-:S07]  /*bcd0*/  MOV R0, UR5 ;  /* 0x0000000500007c02 */ /* 0x000fce0008000f00 */
.L_x_156:
[----:B-1----:R1:W2:Y:S02]  /*bce0*/  SYNCS.PHASECHK.TRANS64.TRYWAIT P0, [R0+URZ], R3 ;  /* 0x00000003000075a7 */ /* 0x0022a400080011ff */
[----:B--2---:R-:W-:Y:S05]  /*bcf0*/  @!P0 NANOSLEEP.SYNCS 0x989680 ;  /* 0x009896800000895d */ /* 0x004fea0003900000 */
[----:B------:R-:W2:Y:S02]  /*bd00*/  @!P0 SYNCS.PHASECHK.TRANS64 P0, [R0+URZ], R3 ;  /* 0x00000003000085a7 */ /* 0x000ea400080010ff */
[----:B--2---:R-:W-:Y:S05]  /*bd10*/  @!P0 BRA `(.L_x_156) ;  /* 0xfffffffc00f08947 */ /* 0x004fea000383ffff */
[----:B------:R-:W-:Y:S05]  /*bd20*/  BRA `(.L_x_157) ;  /* 0xffffff6c00407947 */ /* 0x000fea000383ffff */
.L_x_46:
[----:B------:R-:W-:-:S07]  /*bd30*/  MOV R0, UR5 ;  /* 0x0000000500007c02 */ /* 0x000fce0008000f00 */
.L_x_158:
[----:B-1----:R1:W2:Y:S02]  /*bd40*/  SYNCS.PHASECHK.TRANS64.TRYWAIT P0, [R0+URZ], R3 ;  /* 0x00000003000075a7 */ /* 0x0022a400080011ff */
[----:B--2---:R-:W-:Y:S05]  /*bd50*/  @!P0 NANOSLEEP.SYNCS 0x989680 ;  /* 0x009896800000895d */ /* 0x004fea0003900000 */
[----:B------:R-:W2:Y:S02]  /*bd60*/  @!P0 SYNCS.PHASECHK.TRANS64 P0, [R0+URZ], R3 ;  /* 0x00000003000085a7 */ /* 0x000ea400080010ff */
[----:B--2---:R-:W-:Y:S05]  /*bd70*/  @!P0 BRA `(.L_x_158) ;  /* 0xfffffffc00f08947 */ /* 0x004fea000383ffff */
[----:B------:R-:W-:Y:S05]  /*bd80*/  BRA `(.L_x_159) ;  /* 0xffffff6c004c7947 */ /* 0x000fea000383ffff */
.L_x_49:
[----:B-1----:R1:W2:Y:S02]  /*bd90*/  SYNCS.PHASECHK.TRANS64.TRYWAIT P0, [R2+URZ+0xe0], R5 ;  /* 0x0000e005020075a7 */ /* 0x0022a400080011ff */
[----:B--2---:R-:W-:Y:S05]  /*bda0*/  @!P0 NANOSLEEP.SYNCS 0x989680 ;  /* 0x009896800000895d */ /* 0x004fea0003900000 */
[----:B------:R-:W2:Y:S02]  /*bdb0*/  @!P0 SYNCS.PHASECHK.TRANS64 P0, [R2+URZ+0xe0], R5 ;  /* 0x0000e005020085a7 */ /* 0x000ea400080010ff */
[----:B--2---:R-:W-:Y:S05]  /*bdc0*/  @!P0 BRA `(.L_x_49) ;  /* 0xfffffffc00f08947 */ /* 0x004fea000383ffff */
[----:B------:R-:W-:Y:S05]  /*bdd0*/  BRA `(.L_x_160) ;  /* 0xffffff6c00a87947 */ /* 0x000fea000383ffff */
.L_x_50:
[----:B------:R-:W-:-:S07]  /*bde0*/  MOV R2, UR4 ;  /* 0x0000000400027c02 */ /* 0x000fce0008000f00 */
.L_x_161:
[----:B-1----:R1:W2:Y:S02]  /*bdf0*/  SYNCS.PHASECHK.TRANS64.TRYWAIT P0, [R2+URZ+0xb0], R5 ;  /* 0x0000b005020075a7 */ /* 0x0022a400080011ff */
[----:B--2---:R-:W-:Y:S05]  /*be00*/  @!P0 NANOSLEEP.SYNCS 0x989680 ;  /* 0x009896800000895d */ /* 0x004fea0003900000 */
[----:B------:R-:W2:Y:S02]  /*be10*/  @!P0 SYNCS.PHASECHK.TRANS64 P0, [R2+URZ+0xb0], R5 ;  /* 0x0000b005020085a7 */ /* 0x000ea400080010ff */
[----:B--2---:R-:W-:Y:S05]  /*be20*/  @!P0 BRA `(.L_x_161) ;  /* 0xfffffffc00f08947 */ /* 0x004fea000383ffff */
[----:B------:R-:W-:Y:S05]  /*be30*/  BRA `(.L_x_162) ;  /* 0xffffff6c00b87947 */ /* 0x000fea000383ffff */
.L_x_51:
[----:B-1----:R1:W2:Y:S02]  /*be40*/  SYNCS.PHASECHK.TRANS64.TRYWAIT P1, [R2+URZ+0xa0], R5 ;  /* 0x0000a005020075a7 */ /* 0x0022a400080211ff */
[----:B--2---:R-:W-:Y:S05]  /*be50*/  @!P1 NANOSLEEP.SYNCS 0x989680 ;  /* 0x009896800000995d */ /* 0x004fea0003900000 */
[----:B------:R-:W2:Y:S02]  /*be60*/  @!P1 SYNCS.PHASECHK.TRANS64 P1, [R2+URZ+0xa0], R5 ;  /* 0x0000a005020095a7 */ /* 0x000ea400080210ff */
[----:B--2---:R-:W-:Y:S05]  /*be70*/  @!P1 BRA `(.L_x_51) ;  /* 0xfffffffc00f09947 */ /* 0x004fea000383ffff */
[----:B------:R-:W-:Y:S05]  /*be80*/  BRA `(.L_x_163) ;  /* 0xffffff6c00e87947 */ /* 0x000fea000383ffff */
.L_x_54:
[----:B------:R-:W-:-:S07]  /*be90*/  MOV R0, UR4 ;  /* 0x0000000400007c02 */ /* 0x000fce0008000f00 */
.L_x_164:
[----:B-1----:R1:W2:Y:S02]  /*bea0*/  SYNCS.PHASECHK.TRANS64.TRYWAIT P0, [R0+URZ+0xb0], R3 ;  /* 0x0000b003000075a7 */ /* 0x0022a400080011ff */
[----:B--2---:R-:W-:Y:S05]  /*beb0*/  @!P0 NANOSLEEP.SYNCS 0x989680 ;  /* 0x009896800000895d */ /* 0x004fea0003900000 */
[----:B------:R-:W2:Y:S02]  /*bec0*/  @!P0 SYNCS.PHASECHK.TRANS64 P0, [R0+URZ+0xb0], R3 ;  /* 0x0000b003000085a7 */ /* 0x000ea400080010ff */
[----:B--2---:R-:W-:Y:S05]  /*bed0*/  @!P0 BRA `(.L_x_164) ;  /* 0xfffffffc00f08947 */ /* 0x004fea000383ffff */
[----:B------:R-:W-:Y:S05]  /*bee0*/  BRA `(.L_x_53) ;  /* 0xffffff70003c7947 */ /* 0x000fea000383ffff */
.L_x_63:
[----:B-1----:R-:W-:-:S04]  /*bef0*/  MOV R0, UR5 ;  /* 0x0000000500007c02 */ /* 0x002fc80008000f00 */
[----:B------:R1:W2:Y:S03]  /*bf00*/  SYNCS.PHASECHK.TRANS64.TRYWAIT P0, [R0+URZ+0x8], R7 ;  /* 0x00000807000075a7 */ /* 0x0002a600080011ff */
[----:B--2---:R-:W-:Y:S05]  /*bf10*/  @!P0 NANOSLEEP.SYNCS 0x989680 ;  /* 0x009896800000895d */ /* 0x004fea0003900000 */
[----:B------:R-:W2:Y:S02]  /*bf20*/  @!P0 SYNCS.PHASECHK.TRANS64 P0, [R0+URZ+0x8], R7 ;  /* 0x00000807000085a7 */ /* 0x000ea400080010ff */
[----:B--2---:R-:W-:Y:S05]  /*bf30*/  @!P0 BRA `(.L_x_63) ;  /* 0xfffffffc00ec8947 */ /* 0x004fea000383ffff */
[----:B------:R-:W-:Y:S05]  /*bf40*/  BRA `(.L_x_62) ;  /* 0xffffff7000f07947 */ /* 0x000fea000383ffff */
.L_x_65:
[----:B------:R-:W-:Y:S01]  /*bf50*/  BSSY B0, `(.L_x_165) ;  /* 0x0000006000007945 */ /* 0x000fe20003800000 */
[----:B------:R-:W-:-:S07]  /*bf60*/  MOV R15, 0xffffffff ;  /* 0xffffffff000f7802 */ /* 0x000fce0000000f00 */
[----:B-1---5:R-:W-:Y:S05]  /*bf70*/  WARPSYNC.COLLECTIVE R15, `(.L_x_166) ;  /* 0x000000000f0c7348 */ /* 0x022fea0003c00000 */
[----:B------:R-:W-:Y:S02]  /*bf80*/  ELECT P6, UR79, PT ;  /* 0x00000000004f782f */ /* 0x000fe400038c0000 */
[----:B------:R-:W-:Y:S01]  /*bf90*/  MOV R14, UR79 ;  /* 0x0000004f000e7c02 */ /* 0x000fe20008000f00 */
[----:B-1---5:R-:W-:Y:S10]  /*bfa0*/  ENDCOLLECTIVE ;  /* 0x000000000000791b */ /* 0x022ff40003800000 */
.L_x_166:
[----:B------:R-:W-:Y:S05]  /*bfb0*/  BSYNC B0 ;  /* 0x0000000000007941 */ /* 0x000fea0003800000 */
.L_x_165:
[----:B------:R-:W-:Y:S05]  /*bfc0*/  BRA `(.L_x_167) ;  /* 0xffffff7400207947 */ /* 0x000fea000383ffff */
.L_x_67:
[----:B-1----:R-:W-:-:S04]  /*bfd0*/  MOV R0, UR5 ;  /* 0x0000000500007c02 */ /* 0x002fc80008000f00 */
[----:B------:R1:W2:Y:S03]  /*bfe0*/  SYNCS.PHASECHK.TRANS64.TRYWAIT P0, [R0+URZ+0x8], R5 ;  /* 0x00000805000075a7 */ /* 0x0002a600080011ff */
[----:B--2---:R-:W-:Y:S05]  /*bff0*/  @!P0 NANOSLEEP.SYNCS 0x989680 ;  /* 0x009896800000895d */ /* 0x004fea0003900000 */
[----:B------:R-:W2:Y:S02]  /*c000*/  @!P0 SYNCS.PHASECHK.TRANS64 P0, [R0+URZ+0x8], R5 ;  /* 0x00000805000085a7 */ /* 0x000ea400080010ff */
[----:B--2---:R-:W-:Y:S05]  /*c010*/  @!P0 BRA `(.L_x_67) ;  /* 0xfffffffc00ec8947 */ /* 0x004fea000383ffff */
[----:B------:R-:W-:Y:S05]  /*c020*/  BRA `(.L_x_66) ;  /* 0xffffff7400247947 */ /* 0x000fea000383ffff */
.L_x_68:
[----:B-1----:R1:W2:Y:S02]  /*c030*/  SYNCS.PHASECHK.TRANS64.TRYWAIT P0, [R0+URZ+0xa0], R5 ;  /* 0x0000a005000075a7 */ /* 0x0022a400080011ff */
[----:B--2---:R-:W-:Y:S05]  /*c040*/  @!P0 NANOSLEEP.SYNCS 0x989680 ;  /* 0x009896800000895d */ /* 0x004fea0003900000 */
[----:B------:R-:W2:Y:S02]  /*c050*/  @!P0 SYNCS.PHASECHK.TRANS64 P0, [R0+URZ+0xa0], R5 ;  /* 0x0000a005000085a7 */ /* 0x000ea400080010ff */
[----:B--2---:R-:W-:Y:S05]  /*c060*/  @!P0 BRA `(.L_x_68) ;  /* 0xfffffffc00f08947 */ /* 0x004fea000383ffff */
[----:B------:R-:W-:Y:S05]  /*c070*/  BRA `(.L_x_168) ;  /* 0xffffff7800107947 */ /* 0x000fea000383ffff */
.L_x_70:
[----:B------:R-:W-:-:S07]  /*c080*/  MOV R0, UR31 ;  /* 0x0000001f00007c02 */ /* 0x000fce0008000f00 */
.L_x_169:
[----:B-1----:R1:W2:Y:S02]  /*c090*/  SYNCS.PHASECHK.TRANS64.TRYWAIT P0, [R0+URZ+0xd0], R5 ;  /* 0x0000d005000075a7 */ /* 0x0022a400080011ff */
[----:B--2---:R-:W-:Y:S05]  /*c0a0*/  @!P0 NANOSLEEP.SYNCS 0x989680 ;  /* 0x009896800000895d */ /* 0x004fea0003900000 */
[----:B------:R-:W2:Y:S02]  /*c0b0*/  @!P0 SYNCS.PHASECHK.TRANS64 P0, [R0+URZ+0xd0], R5 ;  /* 0x0000d005000085a7 */ /* 0x000ea400080010ff */
[----:B--2---:R-:W-:Y:S05]  /*c0c0*/  @!P0 BRA `(.L_x_169) ;  /* 0xfffffffc00f08947 */ /* 0x004fea000383ffff */
[----:B------:R-:W-:Y:S05]  /*c0d0*/  BRA `(.L_x_170) ;  /* 0xffffff78005c7947 */ /* 0x000fea000383ffff */
.L_x_73:
[----:B------:R-:W-:Y:S07]  /*c0e0*/  MOV R0, UR5 ;  /* 0x0000000500007c02 */ /* 0x000fee0008000f00 */
.L_x_171:
[----:B-1----:R1:W2:Y:S02]  /*c0f0*/  SYNCS.PHASECHK.TRANS64.TRYWAIT P0, [R0+URZ], R5 ;  /* 0x00000005000075a7 */ /* 0x0022a400080011ff */
[----:B--2---:R-:W-:Y:S05]  /*c100*/  @!P0 NANOSLEEP.SYNCS 0x989680 ;  /* 0x009896800000895d */ /* 0x004fea0003900000 */
[----:B------:R-:W2:Y:S02]  /*c110*/  @!P0 SYNCS.PHASECHK.TRANS64 P0, [R0+URZ], R5 ;  /* 0x00000005000085a7 */ /* 0x000ea400080010ff */
[----:B--2---:R-:W-:Y:S05]  /*c120*/  @!P0 BRA `(.L_x_171) ;  /* 0xfffffffc00f08947 */ /* 0x004fea000383ffff */
[----:B------:R-:W-:Y:S05]  /*c130*/  BRA `(.L_x_72) ;  /* 0xffffff7800707947 */ /* 0x000fea000383ffff */
.L_x_77:
[----:B-1----:R-:W-:-:S07]  /*c140*/  MOV R0, UR4 ;  /* 0x0000000400007c02 */ /* 0x002fce0008000f00 */
.L_x_172:
[----:B-1----:R1:W2:Y:S02]  /*c150*/  SYNCS.PHASECHK.TRANS64.TRYWAIT P0, [R0+URZ], R3 ;  /* 0x00000003000075a7 */ /* 0x0022a400080011ff */
[----:B--2---:R-:W-:Y:S05]  /*c160*/  @!P0 NANOSLEEP.SYNCS 0x989680 ;  /* 0x009896800000895d */ /* 0x004fea0003900000 */
[----:B------:R-:W2:Y:S02]  /*c170*/  @!P0 SYNCS.PHASECHK.TRANS64 P0, [R0+URZ], R3 ;  /* 0x00000003000085a7 */ /* 0x000ea400080010ff */
[----:B--2---:R-:W-:Y:S05]  /*c180*/  @!P0 BRA `(.L_x_172) ;  /* 0xfffffffc00f08947 */ /* 0x004fea000383ffff */
[----:B------:R-:W-:Y:S05]  /*c190*/  BRA `(.L_x_173) ;  /* 0xffffff7c00647947 */ /* 0x000fea000383ffff */
.L_x_80:
[----:B------:R-:W-:-:S07]  /*c1a0*/  MOV R0, UR26 ;  /* 0x0000001a00007c02 */ /* 0x000fce0008000f00 */
.L_x_174:
[----:B-1----:R1:W2:Y:S02]  /*c1b0*/  SYNCS.PHASECHK.TRANS64.TRYWAIT P1, [R0+URZ+0x100], R3 ;  /* 0x00010003000075a7 */ /* 0x0022a400080211ff */
[----:B--2---:R-:W-:Y:S05]  /*c1c0*/  @!P1 NANOSLEEP.SYNCS 0x989680 ;  /* 0x009896800000995d */ /* 0x004fea0003900000 */
[----:B------:R-:W2:Y:S02]  /*c1d0*/  @!P1 SYNCS.PHASECHK.TRANS64 P1, [R0+URZ+0x100], R3 ;  /* 0x00010003000095a7 */ /* 0x000ea400080210ff */
[----:B--2---:R-:W-:Y:S05]  /*c1e0*/  @!P1 BRA `(.L_x_174) ;  /* 0xfffffffc00f09947 */ /* 0x004fea000383ffff */
[----:B------:R-:W-:Y:S05]  /*c1f0*/  BRA `(.L_x_175) ;  /* 0xffffff7c00b07947 */ /* 0x000fea000383ffff */
.L_x_85:
[----:B--2---:R2:W3:Y:S02]  /*c200*/  SYNCS.PHASECHK.TRANS64.TRYWAIT P0, [R12+URZ+0xa0], R9 ;  /* 0x0000a0090c0075a7 */ /* 0x0044e400080011ff */
[----:B---3--:R-:W-:Y:S05]  /*c210*/  @!P0 NANOSLEEP.SYNCS 0x989680 ;  /* 0x009896800000895d */ /* 0x008fea0003900000 */
[----:B------:R-:W3:Y:S02]  /*c220*/  @!P0 SYNCS.PHASECHK.TRANS64 P0, [R12+URZ+0xa0], R9 ;  /* 0x0000a0090c0085a7 */ /* 0x000ee400080010ff */
[----:B---3--:R-:W-:Y:S05]  /*c230*/  @!P0 BRA `(.L_x_85) ;  /* 0xfffffffc00f08947 */ /* 0x008fea000383ffff */
[----:B------:R-:W-:Y:S05]  /*c240*/  BRA `(.L_x_176) ;  /* 0xffffff8000d87947 */ /* 0x000fea000383ffff */
.L_x_88:
[----:B------:R-:W-:Y:S07]  /*c250*/  MOV R0, UR21 ;  /* 0x0000001500007c02 */ /* 0x000fee0008000f00 */
.L_x_177:
[----:B--2---:R2:W3:Y:S02]  /*c260*/  SYNCS.PHASECHK.TRANS64.TRYWAIT P2, [R0+URZ+0x98], R11 ;  /* 0x0000980b000075a7 */ /* 0x0044e400080411ff */
[----:B---3--:R-:W-:Y:S05]  /*c270*/  @!P2 NANOSLEEP.SYNCS 0x989680 ;  /* 0x009896800000a95d */ /* 0x008fea0003900000 */
[----:B------:R-:W3:Y:S02]  /*c280*/  @!P2 SYNCS.PHASECHK.TRANS64 P2, [R0+URZ+0x98], R11 ;  /* 0x0000980b0000a5a7 */ /* 0x000ee400080410ff */
[----:B---3--:R-:W-:Y:S05]  /*c290*/  @!P2 BRA `(.L_x_177) ;  /* 0xfffffffc00f0a947 */ /* 0x008fea000383ffff */
[----:B------:R-:W-:Y:S05]  /*c2a0*/  BRA `(.L_x_87) ;  /* 0xffffff8800407947 */ /* 0x000fea000383ffff */
.L_x_91:
[----:B--2---:R-:W-:Y:S07]  /*c2b0*/  MOV R0, UR21 ;  /* 0x0000001500007c02 */ /* 0x004fee0008000f00 */
.L_x_178:
[----:B--2---:R2:W3:Y:S02]  /*c2c0*/  SYNCS.PHASECHK.TRANS64.TRYWAIT P0, [R0+URZ+0x70], R9 ;  /* 0x00007009000075a7 */ /* 0x0044e400080011ff */
[----:B---3--:R-:W-:Y:S05]  /*c2d0*/  @!P0 NANOSLEEP.SYNCS 0x989680 ;  /* 0x009896800000895d */ /* 0x008fea0003900000 */
[----:B------:R-:W3:Y:S02]  /*c2e0*/  @!P0 SYNCS.PHASECHK.TRANS64 P0, [R0+URZ+0x70], R9 ;  /* 0x00007009000085a7 */ /* 0x000ee400080010ff */
[----:B---3--:R-:W-:Y:S05]  /*c2f0*/  @!P0 BRA `(.L_x_178) ;  /* 0xfffffffc00f08947 */ /* 0x008fea000383ffff */
[----:B------:R-:W-:Y:S05]  /*c300*/  BRA `(.L_x_179) ;  /* 0xffffff88009c7947 */ /* 0x000fea000383ffff */
.L_x_92:
[----:B------:R-:W-:Y:S07]  /*c310*/  MOV R0, UR21 ;  /* 0x0000001500007c02 */ /* 0x000fee0008000f00 */
.L_x_180:
[----:B--2---:R2:W3:Y:S02]  /*c320*/  SYNCS.PHASECHK.TRANS64.TRYWAIT P0, [R0+URZ+0x78], R9 ;  /* 0x00007809000075a7 */ /* 0x0044e400080011ff */
[----:B---3--:R-:W-:Y:S05]  /*c330*/  @!P0 NANOSLEEP.SYNCS 0x989680 ;  /* 0x009896800000895d */ /* 0x008fea0003900000 */
[----:B------:R-:W3:Y:S02]  /*c340*/  @!P0 SYNCS.PHASECHK.TRANS64 P0, [R0+URZ+0x78], R9 ;  /* 0x00007809000085a7 */ /* 0x000ee400080010ff */
[----:B---3--:R-:W-:Y:S05]  /*c350*/  @!P0 BRA `(.L_x_180) ;  /* 0xfffffffc00f08947 */ /* 0x008fea000383ffff */
[----:B------:R-:W-:Y:S05]  /*c360*/  BRA `(.L_x_181) ;  /* 0xffffff8800d87947 */ /* 0x000fea000383ffff */
.L_x_93:
[----:B------:R-:W-:Y:S07]  /*c370*/  MOV R0, UR21 ;  /* 0x0000001500007c02 */ /* 0x000fee0008000f00 */
.L_x_182:
[----:B--2---:R2:W3:Y:S02]  /*c380*/  SYNCS.PHASECHK.TRANS64.TRYWAIT P0, [R0+URZ+0x80], R9 ;  /* 0x00008009000075a7 */ /* 0x0044e400080011ff */
[----:B---3--:R-:W-:Y:S05]  /*c390*/  @!P0 NANOSLEEP.SYNCS 0x989680 ;  /* 0x009896800000895d */ /* 0x008fea0003900000 */
[----:B------:R-:W3:Y:S02]  /*c3a0*/  @!P0 SYNCS.PHASECHK.TRANS64 P0, [R0+URZ+0x80], R9 ;  /* 0x00008009000085a7 */ /* 0x000ee400080010ff */
[----:B---3--:R-:W-:Y:S05]  /*c3b0*/  @!P0 BRA `(.L_x_182) ;  /* 0xfffffffc00f08947 */ /* 0x008fea000383ffff */
[----:B------:R-:W-:Y:S05]  /*c3c0*/  BRA `(.L_x_183) ;  /* 0xffffff8c00207947 */ /* 0x000fea000383ffff */
.L_x_94:
[----:B------:R-:W-:Y:S07]  /*c3d0*/  MOV R0, UR21 ;  /* 0x0000001500007c02 */ /* 0x000fee0008000f00 */
.L_x_184:
[----:B--2---:R2:W3:Y:S02]  /*c3e0*/  SYNCS.PHASECHK.TRANS64.TRYWAIT P0, [R0+URZ+0x88], R9 ;  /* 0x00008809000075a7 */ /* 0x0044e400080011ff */
[----:B---3--:R-:W-:Y:S05]  /*c3f0*/  @!P0 NANOSLEEP.SYNCS 0x989680 ;  /* 0x009896800000895d */ /* 0x008fea0003900000 */
[----:B------:R-:W3:Y:S02]  /*c400*/  @!P0 SYNCS.PHASECHK.TRANS64 P0, [R0+URZ+0x88], R9 ;  /* 0x00008809000085a7 */ /* 0x000ee400080010ff */
[----:B---3--:R-:W-:Y:S05]  /*c410*/  @!P0 BRA `(.L_x_184) ;  /* 0xfffffffc00f08947 */ /* 0x008fea000383ffff */
[----:B------:R-:W-:Y:S05]  /*c420*/  BRA `(.L_x_185) ;  /* 0xffffff8c00647947 */ /* 0x000fea000383ffff */
.L_x_96:
[----:B------:R-:W-:-:S07]  /*c430*/  MOV R0, UR21 ;  /* 0x0000001500007c02 */ /* 0x000fce0008000f00 */
.L_x_186:
[----:B---3--:R3:W4:Y:S02]  /*c440*/  SYNCS.PHASECHK.TRANS64.TRYWAIT P0, [R0+URZ+0x70], R3 ;  /* 0x00007003000075a7 */ /* 0x00872400080011ff */
[----:B----4-:R-:W-:Y:S05]  /*c450*/  @!P0 NANOSLEEP.SYNCS 0x989680 ;  /* 0x009896800000895d */ /* 0x010fea0003900000 */
[----:B------:R-:W4:Y:S02]  /*c460*/  @!P0 SYNCS.PHASECHK.TRANS64 P0, [R0+URZ+0x70], R3 ;  /* 0x00007003000085a7 */ /* 0x000f2400080010ff */
[----:B----4-:R-:W-:Y:S05]  /*c470*/  @!P0 BRA `(.L_x_186) ;  /* 0xfffffffc00f08947 */ /* 0x010fea000383ffff */
[----:B------:R-:W-:Y:S05]  /*c480*/  BRA `(.L_x_187) ;  /* 0xffffff8c00d87947 */ /* 0x000fea000383ffff */
.L_x_97:
[----:B---3--:R-:W-:-:S07]  /*c490*/  MOV R0, UR21 ;  /* 0x0000001500007c02 */ /* 0x008fce0008000f00 */
.L_x_188:
[----:B---3--:R3:W4:Y:S02]  /*c4a0*/  SYNCS.PHASECHK.TRANS64.TRYWAIT P0, [R0+URZ+0x78], R3 ;  /* 0x00007803000075a7 */ /* 0x00872400080011ff */
[----:B----4-:R-:W-:Y:S05]  /*c4b0*/  @!P0 NANOSLEEP.SYNCS 0x989680 ;  /* 0x009896800000895d */ /* 0x010fea0003900000 */
[----:B------:R-:W4:Y:S02]  /*c4c0*/  @!P0 SYNCS.PHASECHK.TRANS64 P0, [R0+URZ+0x78], R3 ;  /* 0x00007803000085a7 */ /* 0x000f2400080010ff */
[----:B----4-:R-:W-:Y:S05]  /*c4d0*/  @!P0 BRA `(.L_x_188) ;  /* 0xfffffffc00f08947 */ /* 0x010fea000383ffff */
[----:B------:R-:W-:Y:S05]  /*c4e0*/  BRA `(.L_x_189) ;  /* 0xffffff8c00c87947 */ /* 0x000fea000383ffff */
.L_x_98:
[----:B---3--:R-:W-:-:S07]  /*c4f0*/  MOV R0, UR21 ;  /* 0x0000001500007c02 */ /* 0x008fce0008000f00 */
.L_x_190:
[----:B---3--:R3:W4:Y:S02]  /*c500*/  SYNCS.PHASECHK.TRANS64.TRYWAIT P0, [R0+URZ+0x80], R3 ;  /* 0x00008003000075a7 */ /* 0x00872400080011ff */
[----:B----4-:R-:W-:Y:S05]  /*c510*/  @!P0 NANOSLEEP.SYNCS 0x989680 ;  /* 0x009896800000895d */ /* 0x010fea0003900000 */
[----:B------:R-:W4:Y:S02]  /*c520*/  @!P0 SYNCS.PHASECHK.TRANS64 P0, [R0+URZ+0x80], R3 ;  /* 0x00008003000085a7 */ /* 0x000f2400080010ff */
[----:B----4-:R-:W-:Y:S05]  /*c530*/  @!P0 BRA `(.L_x_190) ;  /* 0xfffffffc00f08947 */ /* 0x010fea000383ffff */
[----:B------:R-:W-:Y:S05]  /*c540*/  BRA `(.L_x_191) ;  /* 0xffffff8c00b87947 */ /* 0x000fea000383ffff */
.L_x_100:
[----:B-1----:R1:W2:Y:S02]  /*c550*/  SYNCS.PHASECHK.TRANS64.TRYWAIT P0, [R3+URZ+0xa0], R0 ;  /* 0x0000a000030075a7 */ /* 0x0022a400080011ff */
[----:B--2---:R-:W-:Y:S05]  /*c560*/  @!P0 NANOSLEEP.SYNCS 0x989680 ;  /* 0x009896800000895d */ /* 0x004fea0003900000 */
[----:B------:R-:W2:Y:S02]  /*c570*/  @!P0 SYNCS.PHASECHK.TRANS64 P0, [R3+URZ+0xa0], R0 ;  /* 0x0000a000030085a7 */ /* 0x000ea400080010ff */
[----:B--2---:R-:W-:Y:S05]  /*c580*/  @!P0 BRA `(.L_x_100) ;  /* 0xfffffffc00f08947 */ /* 0x004fea000383ffff */
[----:B------:R-:W-:Y:S05]  /*c590*/  BRA `(.L_x_192) ;  /* 0xffffff9000887947 */ /* 0x000fea000383ffff */
.L_x_111:
[----:B-1----:R-:W-:Y:S04]  /*c5a0*/  MOV R0, UR44 ;  /* 0x0000002c00007c02 */ /* 0x002fe80008000f00 */
[----:B------:R1:W2:Y:S03]  /*c5b0*/  SYNCS.PHASECHK.TRANS64.TRYWAIT P1, [R0+URZ+0x50], R7 ;  /* 0x00005007000075a7 */ /* 0x0002a600080211ff */
[----:B--2---:R-:W-:Y:S05]  /*c5c0*/  @!P1 NANOSLEEP.SYNCS 0x989680 ;  /* 0x009896800000995d */ /* 0x004fea0003900000 */
[----:B------:R-:W2:Y:S02]  /*c5d0*/  @!P1 SYNCS.PHASECHK.TRANS64 P1, [R0+URZ+0x50], R7 ;  /* 0x00005007000095a7 */ /* 0x000ea400080210ff */
[----:B--2---:R-:W-:Y:S05]  /*c5e0*/  @!P1 BRA `(.L_x_111) ;  /* 0xfffffffc00ec9947 */ /* 0x004fea000383ffff */
[----:B------:R-:W-:Y:S05]  /*c5f0*/  BRA `(.L_x_110) ;  /* 0xffffffa000407947 */ /* 0x000fea000383ffff */
.L_x_113:
[----:B-1----:R1:W4:Y:S02]  /*c600*/  SYNCS.PHASECHK.TRANS64.TRYWAIT P0, [R166+URZ+0xc0], R3 ;  /* 0x0000c003a60075a7 */ /* 0x00232400080011ff */
[----:B----4-:R-:W-:Y:S05]  /*c610*/  @!P0 NANOSLEEP.SYNCS 0x989680 ;  /* 0x009896800000895d */ /* 0x010fea0003900000 */
[----:B------:R-:W4:Y:S02]  /*c620*/  @!P0 SYNCS.PHASECHK.TRANS64 P0, [R166+URZ+0xc0], R3 ;  /* 0x0000c003a60085a7 */ /* 0x000f2400080010ff */
[----:B----4-:R-:W-:Y:S05]  /*c630*/  @!P0 BRA `(.L_x_113) ;  /* 0xfffffffc00f08947 */ /* 0x010fea000383ffff */
[----:B------:R-:W-:Y:S05]  /*c640*/  BRA `(.L_x_112) ;  /* 0xffffffa000a07947 */ /* 0x000fea000383ffff */
.L_x_122:
[----:B--2---:R2:W3:Y:S02]  /*c650*/  SYNCS.PHASECHK.TRANS64.TRYWAIT P0, [R3+URZ+0x50], R0 ;  /* 0x00005000030075a7 */ /* 0x0044e400080011ff */
[----:B---3--:R-:W-:Y:S05]  /*c660*/  @!P0 NANOSLEEP.SYNCS 0x989680 ;  /* 0x009896800000895d */ /* 0x008fea0003900000 */
[----:B------:R-:W3:Y:S02]  /*c670*/  @!P0 SYNCS.PHASECHK.TRANS64 P0, [R3+URZ+0x50], R0 ;  /* 0x00005000030085a7 */ /* 0x000ee400080010ff */
[----:B---3--:R-:W-:Y:S05]  /*c680*/  @!P0 BRA `(.L_x_122) ;  /* 0xfffffffc00f08947 */ /* 0x008fea000383ffff */
[----:B------:R-:W-:Y:S05]  /*c690*/  BRA `(.L_x_121) ;  /* 0xffffffb400687947 */ /* 0x000fea000383ffff */
.L_x_130:
[----:B--2---:R2:W3:Y:S02]  /*c6a0*/  SYNCS.PHASECHK.TRANS64.TRYWAIT P0, [R0+URZ+0x50], R7 ;  /* 0x00005007000075a7 */ /* 0x0044e400080011ff */
[----:B---3--:R-:W-:Y:S05]  /*c6b0*/  @!P0 NANOSLEEP.SYNCS 0x989680 ;  /* 0x009896800000895d */ /* 0x008fea0003900000 */
[----:B------:R-:W3:Y:S02]  /*c6c0*/  @!P0 SYNCS.PHASECHK.TRANS64 P0, [R0+URZ+0x50], R7 ;  /* 0x00005007000085a7 */ /* 0x000ee400080010ff */
[----:B---3--:R-:W-:Y:S05]  /*c6d0*/  @!P0 BRA `(.L_x_130) ;  /* 0xfffffffc00f08947 */ /* 0x008fea000383ffff */
[----:B------:R-:W-:Y:S05]  /*c6e0*/  BRA `(.L_x_129) ;  /* 0xffffffc800607947 */ /* 0x000fea000383ffff */
.L_x_138:
[----:B--2---:R2:W3:Y:S02]  /*c6f0*/  SYNCS.PHASECHK.TRANS64.TRYWAIT P0, [R3+URZ+0x50], R0 ;  /* 0x00005000030075a7 */ /* 0x0044e400080011ff */
[----:B---3--:R-:W-:Y:S05]  /*c700*/  @!P0 NANOSLEEP.SYNCS 0x989680 ;  /* 0x009896800000895d */ /* 0x008fea0003900000 */
[----:B------:R-:W3:Y:S02]  /*c710*/  @!P0 SYNCS.PHASECHK.TRANS64 P0, [R3+URZ+0x50], R0 ;  /* 0x00005000030085a7 */ /* 0x000ee400080010ff */
[----:B---3--:R-:W-:Y:S05]  /*c720*/  @!P0 BRA `(.L_x_138) ;  /* 0xfffffffc00f08947 */ /* 0x008fea000383ffff */
[----:B------:R-:W-:Y:S05]  /*c730*/  BRA `(.L_x_137) ;  /* 0xffffffdc00587947 */ /* 0x000fea000383ffff */
        .weak           $__internal_0_$__cuda_sm10x_tcgen05_guardrail_trap_col_being_dealloced_not_returned_by_alloc
        .type           $__internal_0_$__cuda_sm10x_tcgen05_guardrail_trap_col_being_dealloced_not_returned_by_alloc,@function
        .size           $__internal_0_$__cuda_sm10x_tcgen05_guardrail_trap_col_being_dealloced_not_returned_by_alloc,($__internal_1_$__cuda_sm10x_tcgen05_guardrail_trap_phase_invalid_during_alloc - $__internal_0_$__cuda_sm10x_tcgen05_guardrail_trap_col_being_dealloced_not_returned_by_alloc)
$__internal_0_$__cuda_sm10x_tcgen05_guardrail_trap_col_being_dealloced_not_returned_by_alloc:
[----:B------:R-:W-:Y:S05]  /*c740*/  BPT.TRAP 0x1 ;  /* 0x000000040000795c */ /* 0x000fea0000300000 */
[----:B------:R-:W-:-:S04]  /*c750*/  HFMA2 R3, -RZ, RZ, 0, 0 ;  /* 0x00000000ff037431 */ /* 0x000fc800000001ff */
[----:B------:R-:W-:Y:S05]  /*c760*/  RET.REL.NODEC R2 `(_ZN7cutlass13device_kernelINS_4gemm6kernel13GemmUniversalIN4cute5tupleIJiiiiEEENS1_10collective13CollectiveMmaINS1_35MainloopSm100TmaUmmaWarpSpecializedILi5ELi2ELi2ENS5_IJNS4_1CILi2EEESB_NSA_ILi1EEEEEEEENS5_IJNSA_ILi256EEESF_NSA_ILi64EEEEEENS_6half_tENS5_IJlSC_lEEESI_SJ_NS4_8TiledMMAINS4_8MMA_AtomIJNS4_26SM100_MMA_F16BF16_2x1SM_SSISI_SI_fLi256ELi256ELNS4_4UMMA5MajorE0ELSO_0ELNSN_7ScaleInE0ELSP_0EEEEEENS4_6LayoutINS5_IJSC_SC_SC_EEENS5_IJNSA_ILi0EEESU_SU_EEEEENS5_IJNS4_10UnderscoreESX_SX_EEEEENS4_28SM100_TMA_2SM_LOAD_MULTICASTENS4_14ComposedLayoutINS4_7SwizzleILi3ELi4ELi3EEENS4_18smem_ptr_flag_bitsILi16EEENSS_INS5_IJNSA_ILi8EEESG_EEENS5_IJSG_SC_EEEEEEEvNS4_8identityENS4_18SM100_TMA_2SM_LOADES1A_vS1B_EENS_8epilogue10collective18CollectiveEpilogueINS1E_23Sm100TmaWarpSpecializedILi4ELi2ELi64ELb1ELb0EEEJNS5_IJNSA_ILi128EEESF_SG_EEENS5_IJNSS_IS1J_SC_EENSS_ISG_SC_EEEEESI_SJ_SI_SJ_NS1E_6fusion15FusionCallbacksIS1I_NS1O_17LinearCombinationISI_fSI_fLNS_15FloatRoundStyleE2EEES1K_S1N_JEEENS4_5SM1004TMEM4LOAD26SM100_TMEM_LOAD_32dp32b64xENS4_13SM90_TMA_LOADES1A_NS4_39AutoVectorizingCopyWithAssumedAlignmentILi128EEENS4_14SM90_TMA_STOREES1A_S20_S20_EEEvvEEEEvNT_6ParamsE) ;  /* 0xffffff3802247950 */ /* 0x000fea0003c3ffff */
        .weak           $__internal_1_$__cuda_sm10x_tcgen05_guardrail_trap_phase_invalid_during_alloc
        .type           $__internal_1_$__cuda_sm10x_tcgen05_guardrail_trap_phase_invalid_during_alloc,@function
        .size           $__internal_1_$__cuda_sm10x_tcgen05_guardrail_trap_phase_invalid_during_alloc,($__internal_2_$__cuda_sm10x_tcgen05_guardrail_trap_unallocated_columns_being_dealloced - $__internal_1_$__cuda_sm10x_tcgen05_guardrail_trap_phase_invalid_during_alloc)
$__internal_1_$__cuda_sm10x_tcgen05_guardrail_trap_phase_invalid_during_alloc:
[----:B------:R-:W-:Y:S05]  /*c770*/  BPT.TRAP 0x1 ;  /* 0x000000040000795c */ /* 0x000fea0000300000 */
[----:B------:R-:W-:-:S04]  /*c780*/  MOV R5, 0x0 ;  /* 0x0000000000057802 */ /* 0x000fc80000000f00 */
[----:B------:R-:W-:Y:S05]  /*c790*/  RET.REL.NODEC R4 `(_ZN7cutlass13device_kernelINS_4gemm6kernel13GemmUniversalIN4cute5tupleIJiiiiEEENS1_10collective13CollectiveMmaINS1_35MainloopSm100TmaUmmaWarpSpecializedILi5ELi2ELi2ENS5_IJNS4_1CILi2EEESB_NSA_ILi1EEEEEEEENS5_IJNSA_ILi256EEESF_NSA_ILi64EEEEEENS_6half_tENS5_IJlSC_lEEESI_SJ_NS4_8TiledMMAINS4_8MMA_AtomIJNS4_26SM100_MMA_F16BF16_2x1SM_SSISI_SI_fLi256ELi256ELNS4_4UMMA5MajorE0ELSO_0ELNSN_7ScaleInE0ELSP_0EEEEEENS4_6LayoutINS5_IJSC_SC_SC_EEENS5_IJNSA_ILi0EEESU_SU_EEEEENS5_IJNS4_10UnderscoreESX_SX_EEEEENS4_28SM100_TMA_2SM_LOAD_MULTICASTENS4_14ComposedLayoutINS4_7SwizzleILi3ELi4ELi3EEENS4_18smem_ptr_flag_bitsILi16EEENSS_INS5_IJNSA_ILi8EEESG_EEENS5_IJSG_SC_EEEEEEEvNS4_8identityENS4_18SM100_TMA_2SM_LOADES1A_vS1B_EENS_8epilogue10collective18CollectiveEpilogueINS1E_23Sm100TmaWarpSpecializedILi4ELi2ELi64ELb1ELb0EEEJNS5_IJNSA_ILi128EEESF_SG_EEENS5_IJNSS_IS1J_SC_EENSS_ISG_SC_EEEEESI_SJ_SI_SJ_NS1E_6fusion15FusionCallbacksIS1I_NS1O_17LinearCombinationISI_fSI_fLNS_15FloatRoundStyleE2EEES1K_S1N_JEEENS4_5SM1004TMEM4LOAD26SM100_TMEM_LOAD_32dp32b64xENS4_13SM90_TMA_LOADES1A_NS4_39AutoVectorizingCopyWithAssumedAlignmentILi128EEENS4_14SM90_TMA_STOREES1A_S20_S20_EEEvvEEEEvNT_6ParamsE) ;  /* 0xffffff3804187950 */ /* 0x000fea0003c3ffff */
        .weak           $__internal_2_$__cuda_sm10x_tcgen05_guardrail_trap_unallocated_columns_being_dealloced
        .type           $__internal_2_$__cuda_sm10x_tcgen05_guardrail_trap_unallocated_columns_being_dealloced,@function
        .size           $__internal_2_$__cuda_sm10x_tcgen05_guardrail_trap_unallocated_columns_being_dealloced,(.L_x_194 - $__internal_2_$__cuda_sm10x_tcgen05_guardrail_trap_unallocated_columns_being_dealloced)
$__internal_2_$__cuda_sm10x_tcgen05_guardrail_trap_unallocated_columns_being_dealloced:
[----:B------:R-:W-:Y:S05]  /*c7a0*/  BPT.TRAP 0x1 ;  /* 0x000000040000795c */ /* 0x000fea0000300000 */
[----:B------:R-:W-:-:S04]  /*c7b0*/  HFMA2 R3, -RZ, RZ, 0, 0 ;  /* 0x00000000ff037431 */ /* 0x000fc800000001ff */
[----:B------:R-:W-:Y:S05]  /*c7c0*/  RET.REL.NODEC R2 `(_ZN7cutlass13device_kernelINS_4gemm6kernel13GemmUniversalIN4cute5tupleIJiiiiEEENS1_10collective13CollectiveMmaINS1_35MainloopSm100TmaUmmaWarpSpecializedILi5ELi2ELi2ENS5_IJNS4_1CILi2EEESB_NSA_ILi1EEEEEEEENS5_IJNSA_ILi256EEESF_NSA_ILi64EEEEEENS_6half_tENS5_IJlSC_lEEESI_SJ_NS4_8TiledMMAINS4_8MMA_AtomIJNS4_26SM100_MMA_F16BF16_2x1SM_SSISI_SI_fLi256ELi256ELNS4_4UMMA5MajorE0ELSO_0ELNSN_7ScaleInE0ELSP_0EEEEEENS4_6LayoutINS5_IJSC_SC_SC_EEENS5_IJNSA_ILi0EEESU_SU_EEEEENS5_IJNS4_10UnderscoreESX_SX_EEEEENS4_28SM100_TMA_2SM_LOAD_MULTICASTENS4_14ComposedLayoutINS4_7SwizzleILi3ELi4ELi3EEENS4_18smem_ptr_flag_bitsILi16EEENSS_INS5_IJNSA_ILi8EEESG_EEENS5_IJSG_SC_EEEEEEEvNS4_8identityENS4_18SM100_TMA_2SM_LOADES1A_vS1B_EENS_8epilogue10collective18CollectiveEpilogueINS1E_23Sm100TmaWarpSpecializedILi4ELi2ELi64ELb1ELb0EEEJNS5_IJNSA_ILi128EEESF_SG_EEENS5_IJNSS_IS1J_SC_EENSS_ISG_SC_EEEEESI_SJ_SI_SJ_NS1E_6fusion15FusionCallbacksIS1I_NS1O_17LinearCombinationISI_fSI_fLNS_15FloatRoundStyleE2EEES1K_S1N_JEEENS4_5SM1004TMEM4LOAD26SM100_TMEM_LOAD_32dp32b64xENS4_13SM90_TMA_LOADES1A_NS4_39AutoVectorizingCopyWithAssumedAlignmentILi128EEENS4_14SM90_TMA_STOREES1A_S20_S20_EEEvvEEEEvNT_6ParamsE) ;  /* 0xffffff38020c7950 */ /* 0x000fea0003c3ffff */
.L_x_193:
[----:B------:R-:W-:-:S00]  /*c7d0*/  BRA `(.L_x_193) ;  /* 0xfffffffc00fc7947 */ /* 0x000fc0000383ffff */
[----:B------:R-:W-:-:S00]  /*c7e0*/  NOP ;  /* 0x0000000000007918 */ /* 0x000fc00000000000 */
        /* <DEDUP_REMOVED lines=9> */
.L_x_194:


//--------------------- .nv.global.init           --------------------------
	.section	.nv.global.init,"aw",@progbits
.nv.global.init:
	.type		$str$27,@object
	.size		$str$27,($str$28 - $str$27)
$str$27:
        /*0000*/ 	.byte	0x28, 0x61, 0x64, 0x64, 0x72, 0x65, 0x73, 0x73, 0x20, 0x26, 0x20, 0x6d, 0x61, 0x73, 0x6b, 0x29
        /*0010*/ 	.byte	0x20, 0x3d, 0x3d, 0x20, 0x30, 0x00
	.type		$str$28,@object
	.size		$str$28,($str$26 - $str$28)
$str$28:
        /*0016*/ 	.byte	0x2f, 0x74, 0x6d, 0x70, 0x2f, 0x63, 0x75, 0x74, 0x6c, 0x61, 0x73, 0x73, 0x5f, 0x73, 0x77, 0x65
        /*0026*/ 	.byte	0x65, 0x70, 0x5f, 0x73, 0x72, 0x63, 0x2f, 0x69, 0x6e, 0x63, 0x6c, 0x75, 0x64, 0x65, 0x2f, 0x63
        /*0036*/ 	.byte	0x75, 0x74, 0x65, 0x2f, 0x70, 0x6f, 0x69, 0x6e, 0x74, 0x65, 0x72, 0x5f, 0x66, 0x6c, 0x61, 0x67
        /*0046*/ 	.byte	0x67, 0x65, 0x64, 0x2e, 0x68, 0x70, 0x70, 0x00
	.type		$str$26,@object
	.size		$str$26,($str$25 - $str$26)
$str$26:
        /*004e*/ 	.byte	0x2f, 0x74, 0x6d, 0x70, 0x2f, 0x63, 0x75, 0x74, 0x6c, 0x61, 0x73, 0x73, 0x5f, 0x73, 0x77, 0x65
        /*005e*/ 	.byte	0x65, 0x70, 0x5f, 0x73, 0x72, 0x63, 0x2f, 0x69, 0x6e, 0x63, 0x6c, 0x75, 0x64, 0x65, 0x2f, 0x63
        /*006e*/ 	.byte	0x75, 0x74, 0x65, 0x2f, 0x61, 0x74, 0x6f, 0x6d, 0x2f, 0x63, 0x6f, 0x70, 0x79, 0x5f, 0x74, 0x72
        /*007e*/ 	.byte	0x61, 0x69, 0x74, 0x73, 0x5f, 0x73, 0x6d, 0x31, 0x30, 0x30, 0x2e, 0x68, 0x70, 0x70, 0x00
	.type		$str$25,@object
	.size		$str$25,(__unnamed_1 - $str$25)
$str$25:
        /*008d*/ 	.byte	0x28, 0x28, 0x75, 0x69, 0x6e, 0x74, 0x33, 0x32, 0x5f, 0x74, 0x28, 0x74, 0x68, 0x72, 0x65, 0x61
        /*009d*/ 	.byte	0x64, 0x49, 0x64, 0x78, 0x2e, 0x78, 0x29, 0x20, 0x2f, 0x20, 0x33, 0x32, 0x29, 0x20, 0x25, 0x20
        /*00ad*/ 	.byte	0x34, 0x29, 0x20, 0x3d, 0x3d, 0x20, 0x28, 0x28, 0x28, 0x74, 0x6d, 0x65, 0x6d, 0x5f, 0x61, 0x64
        /*00bd*/ 	.byte	0x64, 0x72, 0x20, 0x3e, 0x3e, 0x20, 0x31, 0x36, 0x29, 0x20, 0x2f, 0x20, 0x33, 0x32, 0x29, 0x20
        /*00cd*/ 	.byte	0x25, 0x20, 0x34, 0x29, 0x00
	.type		__unnamed_1,@object
	.size		__unnamed_1,(__unnamed_2 - __unnamed_1)
__unnamed_1:
        /*00d2*/ 	.byte	0x61, 0x75, 0x74, 0x6f, 0x20, 0x63, 0x75, 0x74, 0x65, 0x3a, 0x3a, 0x61, 0x73, 0x5f, 0x70, 0x6f
        /* <DEDUP_REMOVED lines=24> */
        /*0262*/ 	.byte	0x3e, 0x3e, 0x3e, 0x3e, 0x5d, 0x00
	.type		__unnamed_2,@object
	.size		__unnamed_2,(.L_2 - __unnamed_2)
__unnamed_2:
        /* <DEDUP_REMOVED lines=43> */
        /*0518*/ 	.byte	0x74, 0x65, 0x3a, 0x3a, 0x43, 0x3c, 0x30, 0x3e, 0x3e, 0x3e, 0x3e, 0x5d, 0x00
.L_2:


//--------------------- .nv.shared._ZN7cutlass13device_kernelINS_4gemm6kernel13GemmUniversalIN4cute5tupleIJiiiiEEENS1_10collective13CollectiveMmaINS1_35MainloopSm100TmaUmmaWarpSpecializedILi5ELi2ELi2ENS5_IJNS4_1CILi2EEESB_NSA_ILi1EEEEEEEENS5_IJNSA_ILi256EEESF_NSA_ILi64EEEEEENS_6half_tENS5_IJlSC_lEEESI_SJ_NS4_8TiledMMAINS4_8MMA_AtomIJNS4_26SM100_MMA_F16BF16_2x1SM_SSISI_SI_fLi256ELi256ELNS4_4UMMA5MajorE0ELSO_0ELNSN_7ScaleInE0ELSP_0EEEEEENS4_6LayoutINS5_IJSC_SC_SC_EEENS5_IJNSA_ILi0EEESU_SU_EEEEENS5_IJNS4_10UnderscoreESX_SX_EEEEENS4_28SM100_TMA_2SM_LOAD_MULTICASTENS4_14ComposedLayoutINS4_7SwizzleILi3ELi4ELi3EEENS4_18smem_ptr_flag_bitsILi16EEENSS_INS5_IJNSA_ILi8EEESG_EEENS5_IJSG_SC_EEEEEEEvNS4_8identityENS4_18SM100_TMA_2SM_LOADES1A_vS1B_EENS_8epilogue10collective18CollectiveEpilogueINS1E_23Sm100TmaWarpSpecializedILi4ELi2ELi64ELb1ELb0EEEJNS5_IJNSA_ILi128EEESF_SG_EEENS5_IJNSS_IS1J_SC_EENSS_ISG_SC_EEEEESI_SJ_SI_SJ_NS1E_6fusion15FusionCallbacksIS1I_NS1O_17LinearCombinationISI_fSI_fLNS_15FloatRoundStyleE2EEES1K_S1N_JEEENS4_5SM1004TMEM4LOAD26SM100_TMEM_LOAD_32dp32b64xENS4_13SM90_TMA_LOADES1A_NS4_39AutoVectorizingCopyWithAssumedAlignmentILi128EEENS4_14SM90_TMA_STOREES1A_S20_S20_EEEvvEEEEvNT_6ParamsE --------------------------
	.section	.nv.shared._ZN7cutlass13device_kernelINS_4gemm6kernel13GemmUniversalIN4cute5tupleIJiiiiEEENS1_10collective13CollectiveMmaINS1_35MainloopSm100TmaUmmaWarpSpecializedILi5ELi2ELi2ENS5_IJNS4_1CILi2EEESB_NSA_ILi1EEEEEEEENS5_IJNSA_ILi256EEESF_NSA_ILi64EEEEEENS_6half_tENS5_IJlSC_lEEESI_SJ_NS4_8TiledMMAINS4_8MMA_AtomIJNS4_26SM100_MMA_F16BF16_2x1SM_SSISI_SI_fLi256ELi256ELNS4_4UMMA5MajorE0ELSO_0ELNSN_7ScaleInE0ELSP_0EEEEEENS4_6LayoutINS5_IJSC_SC_SC_EEENS5_IJNSA_ILi0EEESU_SU_EEEEENS5_IJNS4_10UnderscoreESX_SX_EEEEENS4_28SM100_TMA_2SM_LOAD_MULTICASTENS4_14ComposedLayoutINS4_7SwizzleILi3ELi4ELi3EEENS4_18smem_ptr_flag_bitsILi16EEENSS_INS5_IJNSA_ILi8EEESG_EEENS5_IJSG_SC_EEEEEEEvNS4_8identityENS4_18SM100_TMA_2SM_LOADES1A_vS1B_EENS_8epilogue10collective18CollectiveEpilogueINS1E_23Sm100TmaWarpSpecializedILi4ELi2ELi64ELb1ELb0EEEJNS5_IJNSA_ILi128EEESF_SG_EEENS5_IJNSS_IS1J_SC_EENSS_ISG_SC_EEEEESI_SJ_SI_SJ_NS1E_6fusion15FusionCallbacksIS1I_NS1O_17LinearCombinationISI_fSI_fLNS_15FloatRoundStyleE2EEES1K_S1N_JEEENS4_5SM1004TMEM4LOAD26SM100_TMEM_LOAD_32dp32b64xENS4_13SM90_TMA_LOADES1A_NS4_39AutoVectorizingCopyWithAssumedAlignmentILi128EEENS4_14SM90_TMA_STOREES1A_S20_S20_EEEvvEEEEvNT_6ParamsE,"aw",@nobits
	.sectionflags	@""
	.align	16
	.zero		1024


//--------------------- .nv.shared.reserved.0     --------------------------
	.section	.nv.shared.reserved.0,"aw",@nobits
	.weak		__nv_reservedSMEM_offset_0_alias
	.size		__nv_reservedSMEM_offset_0_alias, 0, 64
	.other		__nv_reservedSMEM_offset_0_alias,@"STO_CUDA_RESERVED_SHARED STV_DEFAULT"
__nv_reservedSMEM_offset_0_alias:
	.zero		0
.nv.shared.reserved.0:
	.zero		64
	.weak		__nv_reservedSMEM_tcgen05_partition
	.type		__nv_reservedSMEM_tcgen05_partition,@object
	.size		__nv_reservedSMEM_tcgen05_partition,(.L_0 - __nv_reservedSMEM_tcgen05_partition)
__nv_reservedSMEM_tcgen05_partition:
	.zero		32
.L_0:


//--------------------- .nv.global                --------------------------
	.section	.nv.global,"aw",@nobits
.nv.global:
	.type		_ZN39_INTERNAL_465e5415_4_k_cu_2176a6b6_64154cute1_E,@object
	.size		_ZN39_INTERNAL_465e5415_4_k_cu_2176a6b6_64154cute1_E,(_ZN39_INTERNAL_465e5415_4_k_cu_2176a6b6_64154cuda3std3__45__cpo6cbeginE - _ZN39_INTERNAL_465e5415_4_k_cu_2176a6b6_64154cute1_E)
_ZN39_INTERNAL_465e5415_4_k_cu_2176a6b6_64154cute1_E:
	.zero		1
	.type		_ZN39_INTERNAL_465e5415_4_k_cu_2176a6b6_64154cuda3std3__45__cpo6cbeginE,@object
	.size		_ZN39_INTERNAL_465e5415_4_k_cu_2176a6b6_64154cuda3std3__45__cpo6cbeginE,(_ZN39_INTERNAL_465e5415_4_k_cu_2176a6b6_64154cuda3std3__48in_placeE - _ZN39_INTERNAL_465e5415_4_k_cu_2176a6b6_64154cuda3std3__45__cpo6cbeginE)
_ZN39_INTERNAL_465e5415_4_k_cu_2176a6b6_64154cuda3std3__45__cpo6cbeginE:
	.zero		1
	.type		_ZN39_INTERNAL_465e5415_4_k_cu_2176a6b6_64154cuda3std3__48in_placeE,@object
	.size		_ZN39_INTERNAL_465e5415_4_k_cu_2176a6b6_64154cuda3std3__48in_placeE,(_ZN39_INTERNAL_465e5415_4_k_cu_2176a6b6_64154cuda3std6ranges3__45__cpo9iter_moveE - _ZN39_INTERNAL_465e5415_4_k_cu_2176a6b6_64154cuda3std3__48in_placeE)
_ZN39_INTERNAL_465e5415_4_k_cu_2176a6b6_64154cuda3std3__48in_placeE:
	.zero		1
	.type		_ZN39_INTERNAL_465e5415_4_k_cu_2176a6b6_64154cuda3std6ranges3__45__cpo9iter_moveE,@object
	.size		_ZN39_INTERNAL_465e5415_4_k_cu_2176a6b6_64154cuda3std6ranges3__45__cpo9iter_moveE,(_ZN39_INTERNAL_465e5415_4_k_cu_2176a6b6_64154cuda3std3__45__cpo5beginE - _ZN39_INTERNAL_465e5415_4_k_cu_2176a6b6_64154cuda3std6ranges3__45__cpo9iter_moveE)
_ZN39_INTERNAL_465e5415_4_k_cu_2176a6b6_64154cuda3std6ranges3__45__cpo9iter_moveE:
	.zero		1
	.type		_ZN39_INTERNAL_465e5415_4_k_cu_2176a6b6_64154cuda3std3__45__cpo5beginE,@object
	.size		_ZN39_INTERNAL_465e5415_4_k_cu_2176a6b6_64154cuda3std3__45__cpo5beginE,(_ZN39_INTERNAL_465e5415_4_k_cu_2176a6b6_64154cuda3std3__441_GLOBAL__N__465e5415_4_k_cu_2176a6b6_64156ignoreE - _ZN39_INTERNAL_465e5415_4_k_cu_2176a6b6_64154cuda3std3__45__cpo5beginE)
_ZN39_INTERNAL_465e5415_4_k_cu_2176a6b6_64154cuda3std3__45__cpo5beginE:
	.zero		1
	.type		_ZN39_INTERNAL_465e5415_4_k_cu_2176a6b6_64154cuda3std3__441_GLOBAL__N__465e5415_4_k_cu_2176a6b6_64156ignoreE,@object
	.size		_ZN39_INTERNAL_465e5415_4_k_cu_2176a6b6_64154cuda3std3__441_GLOBAL__N__465e5415_4_k_cu_2176a6b6_64156ignoreE,(_ZN39_INTERNAL_465e5415_4_k_cu_2176a6b6_64154cute7productE - _ZN39_INTERNAL_465e5415_4_k_cu_2176a6b6_64154cuda3std3__441_GLOBAL__N__465e5415_4_k_cu_2176a6b6_64156ignoreE)
_ZN39_INTERNAL_465e5415_4_k_cu_2176a6b6_64154cuda3std3__441_GLOBAL__N__465e5415_4_k_cu_2176a6b6_64156ignoreE:
	.zero		1
	.type		_ZN39_INTERNAL_465e5415_4_k_cu_2176a6b6_64154cute7productE,@object
	.size		_ZN39_INTERNAL_465e5415_4_k_cu_2176a6b6_64154cute7productE,(_ZN39_INTERNAL_465e5415_4_k_cu_2176a6b6_64154cuda3std3__45__cpo3endE - _ZN39_INTERNAL_465e5415_4_k_cu_2176a6b6_64154cute7productE)
_ZN39_INTERNAL_465e5415_4_k_cu_2176a6b6_64154cute7productE:
	.zero		1
	.type		_ZN39_INTERNAL_465e5415_4_k_cu_2176a6b6_64154cuda3std3__45__cpo3endE,@object
	.size		_ZN39_INTERNAL_465e5415_4_k_cu_2176a6b6_64154cuda3std3__45__cpo3endE,(_ZN39_INTERNAL_465e5415_4_k_cu_2176a6b6_64154cuda3std3__419piecewise_constructE - _ZN39_INTERNAL_465e5415_4_k_cu_2176a6b6_64154cuda3std3__45__cpo3endE)
_ZN39_INTERNAL_465e5415_4_k_cu_2176a6b6_64154cuda3std3__45__cpo3endE:
	.zero		1
	.type		_ZN39_INTERNAL_465e5415_4_k_cu_2176a6b6_64154cuda3std3__419piecewise_constructE,@object
	.size		_ZN39_INTERNAL_465e5415_4_k_cu_2176a6b6_64154cuda3std3__419piecewise_constructE,(_ZN39_INTERNAL_465e5415_4_k_cu_2176a6b6_64154cuda3std3__45__cpo4cendE - _ZN39_INTERNAL_465e5415_4_k_cu_2176a6b6_64154cuda3std3__419piecewise_constructE)
_ZN39_INTERNAL_465e5415_4_k_cu_2176a6b6_64154cuda3std3__419piecewise_constructE:
	.zero		1
	.type		_ZN39_INTERNAL_465e5415_4_k_cu_2176a6b6_64154cuda3std3__45__cpo4cendE,@object
	.size		_ZN39_INTERNAL_465e5415_4_k_cu_2176a6b6_64154cuda3std3__45__cpo4cendE,(_ZN39_INTERNAL_465e5415_4_k_cu_2176a6b6_64154cuda3std6ranges3__45__cpo4swapE - _ZN39_INTERNAL_465e5415_4_k_cu_2176a6b6_64154cuda3std3__45__cpo4cendE)
_ZN39_INTERNAL_465e5415_4_k_cu_2176a6b6_64154cuda3std3__45__cpo4cendE:
	.zero		1
	.type		_ZN39_INTERNAL_465e5415_4_k_cu_2176a6b6_64154cuda3std6ranges3__45__cpo4swapE,@object
	.size		_ZN39_INTERNAL_465e5415_4_k_cu_2176a6b6_64154cuda3std6ranges3__45__cpo4swapE,(.L_10 - _ZN39_INTERNAL_465e5415_4_k_cu_2176a6b6_64154cuda3std6ranges3__45__cpo4swapE)
_ZN39_INTERNAL_465e5415_4_k_cu_2176a6b6_64154cuda3std6ranges3__45__cpo4swapE:
	.zero		1
.L_10:


//--------------------- .nv.constant0._ZN7cutlass13device_kernelINS_4gemm6kernel13GemmUniversalIN4cute5tupleIJiiiiEEENS1_10collective13CollectiveMmaINS1_35MainloopSm100TmaUmmaWarpSpecializedILi5ELi2ELi2ENS5_IJNS4_1CILi2EEESB_NSA_ILi1EEEEEEEENS5_IJNSA_ILi256EEESF_NSA_ILi64EEEEEENS_6half_tENS5_IJlSC_lEEESI_SJ_NS4_8TiledMMAINS4_8MMA_AtomIJNS4_26SM100_MMA_F16BF16_2x1SM_SSISI_SI_fLi256ELi256ELNS4_4UMMA5MajorE0ELSO_0ELNSN_7ScaleInE0ELSP_0EEEEEENS4_6LayoutINS5_IJSC_SC_SC_EEENS5_IJNSA_ILi0EEESU_SU_EEEEENS5_IJNS4_10UnderscoreESX_SX_EEEEENS4_28SM100_TMA_2SM_LOAD_MULTICASTENS4_14ComposedLayoutINS4_7SwizzleILi3ELi4ELi3EEENS4_18smem_ptr_flag_bitsILi16EEENSS_INS5_IJNSA_ILi8EEESG_EEENS5_IJSG_SC_EEEEEEEvNS4_8identityENS4_18SM100_TMA_2SM_LOADES1A_vS1B_EENS_8epilogue10collective18CollectiveEpilogueINS1E_23Sm100TmaWarpSpecializedILi4ELi2ELi64ELb1ELb0EEEJNS5_IJNSA_ILi128EEESF_SG_EEENS5_IJNSS_IS1J_SC_EENSS_ISG_SC_EEEEESI_SJ_SI_SJ_NS1E_6fusion15FusionCallbacksIS1I_NS1O_17LinearCombinationISI_fSI_fLNS_15FloatRoundStyleE2EEES1K_S1N_JEEENS4_5SM1004TMEM4LOAD26SM100_TMEM_LOAD_32dp32b64xENS4_13SM90_TMA_LOADES1A_NS4_39AutoVectorizingCopyWithAssumedAlignmentILi128EEENS4_14SM90_TMA_STOREES1A_S20_S20_EEEvvEEEEvNT_6ParamsE --------------------------
	.section	.nv.constant0._ZN7cutlass13device_kernelINS_4gemm6kernel13GemmUniversalIN4cute5tupleIJiiiiEEENS1_10collective13CollectiveMmaINS1_35MainloopSm100TmaUmmaWarpSpecializedILi5ELi2ELi2ENS5_IJNS4_1CILi2EEESB_NSA_ILi1EEEEEEEENS5_IJNSA_ILi256EEESF_NSA_ILi64EEEEEENS_6half_tENS5_IJlSC_lEEESI_SJ_NS4_8TiledMMAINS4_8MMA_AtomIJNS4_26SM100_MMA_F16BF16_2x1SM_SSISI_SI_fLi256ELi256ELNS4_4UMMA5MajorE0ELSO_0ELNSN_7ScaleInE0ELSP_0EEEEEENS4_6LayoutINS5_IJSC_SC_SC_EEENS5_IJNSA_ILi0EEESU_SU_EEEEENS5_IJNS4_10UnderscoreESX_SX_EEEEENS4_28SM100_TMA_2SM_LOAD_MULTICASTENS4_14ComposedLayoutINS4_7SwizzleILi3ELi4ELi3EEENS4_18smem_ptr_flag_bitsILi16EEENSS_INS5_IJNSA_ILi8EEESG_EEENS5_IJSG_SC_EEEEEEEvNS4_8identityENS4_18SM100_TMA_2SM_LOADES1A_vS1B_EENS_8epilogue10collective18CollectiveEpilogueINS1E_23Sm100TmaWarpSpecializedILi4ELi2ELi64ELb1ELb0EEEJNS5_IJNSA_ILi128EEESF_SG_EEENS5_IJNSS_IS1J_SC_EENSS_ISG_SC_EEEEESI_SJ_SI_SJ_NS1E_6fusion15FusionCallbacksIS1I_NS1O_17LinearCombinationISI_fSI_fLNS_15FloatRoundStyleE2EEES1K_S1N_JEEENS4_5SM1004TMEM4LOAD26SM100_TMEM_LOAD_32dp32b64xENS4_13SM90_TMA_LOADES1A_NS4_39AutoVectorizingCopyWithAssumedAlignmentILi128EEENS4_14SM90_TMA_STOREES1A_S20_S20_EEEvvEEEEvNT_6ParamsE,"a",@progbits
	.sectionflags	@""
	.align	4
.nv.constant0._ZN7cutlass13device_kernelINS_4gemm6kernel13GemmUniversalIN4cute5tupleIJiiiiEEENS1_10collective13CollectiveMmaINS1_35MainloopSm100TmaUmmaWarpSpecializedILi5ELi2ELi2ENS5_IJNS4_1CILi2EEESB_NSA_ILi1EEEEEEEENS5_IJNSA_ILi256EEESF_NSA_ILi64EEEEEENS_6half_tENS5_IJlSC_lEEESI_SJ_NS4_8TiledMMAINS4_8MMA_AtomIJNS4_26SM100_MMA_F16BF16_2x1SM_SSISI_SI_fLi256ELi256ELNS4_4UMMA5MajorE0ELSO_0ELNSN_7ScaleInE0ELSP_0EEEEEENS4_6LayoutINS5_IJSC_SC_SC_EEENS5_IJNSA_ILi0EEESU_SU_EEEEENS5_IJNS4_10UnderscoreESX_SX_EEEEENS4_28SM100_TMA_2SM_LOAD_MULTICASTENS4_14ComposedLayoutINS4_7SwizzleILi3ELi4ELi3EEENS4_18smem_ptr_flag_bitsILi16EEENSS_INS5_IJNSA_ILi8EEESG_EEENS5_IJSG_SC_EEEEEEEvNS4_8identityENS4_18SM100_TMA_2SM_LOADES1A_vS1B_EENS_8epilogue10collective18CollectiveEpilogueINS1E_23Sm100TmaWarpSpecializedILi4ELi2ELi64ELb1ELb0EEEJNS5_IJNSA_ILi128EEESF_SG_EEENS5_IJNSS_IS1J_SC_EENSS_ISG_SC_EEEEESI_SJ_SI_SJ_NS1E_6fusion15FusionCallbacksIS1I_NS1O_17LinearCombinationISI_fSI_fLNS_15FloatRoundStyleE2EEES1K_S1N_JEEENS4_5SM1004TMEM4LOAD26SM100_TMEM_LOAD_32dp32b64xENS4_13SM90_TMA_LOADES1A_NS4_39AutoVectorizingCopyWithAssumedAlignmentILi128EEENS4_14SM90_TMA_STOREES1A_S20_S20_EEEvvEEEEvNT_6ParamsE:
	.zero		2944


//--------------------- SYMBOLS --------------------------

	.type		.nv.reservedSmem.offset0,@object
	.size		.nv.reservedSmem.offset0,0x4
	.type		.nv.reservedSmem.cap,@object
	.size		.nv.reservedSmem.cap,0x4
	.type		__assertfail,@function
